	.target	sm_100a

	.elftype	@"ET_EXEC"


//--------------------- .note.nv.tkinfo           --------------------------
	.section	.note.nv.tkinfo,"",@"SHT_NOTE"
	.sectionflags	@"SHF_NOTE_NV_TKINFO"
	.tkinfo
        /*0018*/ 	.word	0x00000002
        /*0030*/ 	.string	""
        /*0030*/ 	.string	"ptxas"
        /*0030*/ 	.string	"Cuda compilation tools, release 13.0, V13.0.88"
        /*0030*/ 	.string	"Build cuda_13.0.r13.0/compiler.36424714_0"
        /*0030*/ 	.string	"-arch sm_100a -m 64 "



//--------------------- .note.nv.cuinfo           --------------------------
	.section	.note.nv.cuinfo,"",@"SHT_NOTE"
	.sectionflags	@"SHF_NOTE_NV_CUINFO"
        /*0018*/ 	.short	0x0002
        /*001a*/ 	.short	0x0064
        /*001c*/ 	.short	0x0082
	.zero		2


//--------------------- .nv.info                  --------------------------
	.section	.nv.info,"",@"SHT_CUDA_INFO"
	.align	4


	//----- nvinfo : EIATTR_REGCOUNT
	.align		4
        /*0000*/ 	.byte	0x04, 0x2f
        /*0002*/ 	.short	(.L_19 - .L_18)
	.align		4
.L_18:
        /*0004*/ 	.word	index@(_ZN7cutlass13device_kernelINS_4gemm6kernel13GemmUniversalIN4cute5tupleIJiiiiEEENS1_10collective13CollectiveMmaINS1_35MainloopSm100TmaUmmaWarpSpecializedILi4ELi2ELi4ENS5_IJNS4_1CILi1EEESB_SB_EEEEENS5_IJNSA_ILi64EEESE_SE_EEENS_10tfloat32_tENS5_IJlSB_lEEESG_SH_NS4_8TiledMMAINS4_8MMA_AtomIJNS4_17SM100_MMA_TF32_SSISG_SG_fLi64ELi64ELNS4_4UMMA5MajorE0ELSM_0ELNSL_7ScaleInE0ELSN_0EEEEEENS4_6LayoutISC_NS5_IJNSA_ILi0EEESR_SR_EEEEENS5_IJNS4_10UnderscoreESU_SU_EEEEENS4_13SM90_TMA_LOADENS4_14ComposedLayoutINS4_7SwizzleILi3ELi4ELi3EEENS4_18smem_ptr_flag_bitsILi32EEENSQ_INS5_IJNSA_ILi8EEENSA_ILi32EEEEEENS5_IJS14_SB_EEEEEEEvNS4_8identityESX_S18_vS19_EENS_8epilogue10collective18CollectiveEpilogueINS1B_23Sm100TmaWarpSpecializedILi3ELi2ELi16ELb1ELb0EEEJSF_NS5_IJNSQ_ISE_SB_EENSQ_IS14_SB_EEEEESG_SH_SG_SH_NS1B_6fusion15FusionCallbacksIS1F_NS1J_17LinearCombinationISG_fSG_fLNS_15FloatRoundStyleE2EEESF_S1I_JEEENS4_5SM1004TMEM4LOAD26SM100_TMEM_LOAD_16dp128b8xESX_S18_NS4_17SM75_U32x4_LDSM_NENS4_14SM90_TMA_STOREES18_NS4_17SM90_U32x4_STSM_NENS4_39AutoVectorizingCopyWithAssumedAlignmentILi128EEEEEEvvEEEEvNT_6ParamsE)
        /*0008*/ 	.word	0x0000005f


	//----- nvinfo : EIATTR_FRAME_SIZE
	.align		4
.L_19:
        /*000c*/ 	.byte	0x04, 0x11
        /*000e*/ 	.short	(.L_21 - .L_20)
	.align		4
.L_20:
        /*0010*/ 	.word	index@($__internal_2_$__cuda_sm10x_tcgen05_guardrail_trap_unallocated_columns_being_dealloced)
        /*0014*/ 	.word	0x00000000


	//----- nvinfo : EIATTR_FRAME_SIZE
	.align		4
.L_21:
        /*0018*/ 	.byte	0x04, 0x11
        /*001a*/ 	.short	(.L_23 - .L_22)
	.align		4
.L_22:
        /*001c*/ 	.word	index@($__internal_1_$__cuda_sm10x_tcgen05_guardrail_trap_phase_invalid_during_alloc)
        /*0020*/ 	.word	0x00000000


	//----- nvinfo : EIATTR_FRAME_SIZE
	.align		4
.L_23:
        /*0024*/ 	.byte	0x04, 0x11
        /*0026*/ 	.short	(.L_25 - .L_24)
	.align		4
.L_24:
        /*0028*/ 	.word	index@($__internal_0_$__cuda_sm10x_tcgen05_guardrail_trap_col_being_dealloced_not_returned_by_alloc)
        /*002c*/ 	.word	0x00000000


	//----- nvinfo : EIATTR_FRAME_SIZE
	.align		4
.L_25:
        /*0030*/ 	.byte	0x04, 0x11
        /*0032*/ 	.short	(.L_27 - .L_26)
	.align		4
.L_26:
        /*0034*/ 	.word	index@(_ZN7cutlass13device_kernelINS_4gemm6kernel13GemmUniversalIN4cute5tupleIJiiiiEEENS1_10collective13CollectiveMmaINS1_35MainloopSm100TmaUmmaWarpSpecializedILi4ELi2ELi4ENS5_IJNS4_1CILi1EEESB_SB_EEEEENS5_IJNSA_ILi64EEESE_SE_EEENS_10tfloat32_tENS5_IJlSB_lEEESG_SH_NS4_8TiledMMAINS4_8MMA_AtomIJNS4_17SM100_MMA_TF32_SSISG_SG_fLi64ELi64ELNS4_4UMMA5MajorE0ELSM_0ELNSL_7ScaleInE0ELSN_0EEEEEENS4_6LayoutISC_NS5_IJNSA_ILi0EEESR_SR_EEEEENS5_IJNS4_10UnderscoreESU_SU_EEEEENS4_13SM90_TMA_LOADENS4_14ComposedLayoutINS4_7SwizzleILi3ELi4ELi3EEENS4_18smem_ptr_flag_bitsILi32EEENSQ_INS5_IJNSA_ILi8EEENSA_ILi32EEEEEENS5_IJS14_SB_EEEEEEEvNS4_8identityESX_S18_vS19_EENS_8epilogue10collective18CollectiveEpilogueINS1B_23Sm100TmaWarpSpecializedILi3ELi2ELi16ELb1ELb0EEEJSF_NS5_IJNSQ_ISE_SB_EENSQ_IS14_SB_EEEEESG_SH_SG_SH_NS1B_6fusion15FusionCallbacksIS1F_NS1J_17LinearCombinationISG_fSG_fLNS_15FloatRoundStyleE2EEESF_S1I_JEEENS4_5SM1004TMEM4LOAD26SM100_TMEM_LOAD_16dp128b8xESX_S18_NS4_17SM75_U32x4_LDSM_NENS4_14SM90_TMA_STOREES18_NS4_17SM90_U32x4_STSM_NENS4_39AutoVectorizingCopyWithAssumedAlignmentILi128EEEEEEvvEEEEvNT_6ParamsE)
        /*0038*/ 	.word	0x00000000


	//----- nvinfo : EIATTR_MIN_STACK_SIZE
	.align		4
.L_27:
        /*003c*/ 	.byte	0x04, 0x12
        /*003e*/ 	.short	(.L_29 - .L_28)
	.align		4
.L_28:
        /*0040*/ 	.word	index@(_ZN7cutlass13device_kernelINS_4gemm6kernel13GemmUniversalIN4cute5tupleIJiiiiEEENS1_10collective13CollectiveMmaINS1_35MainloopSm100TmaUmmaWarpSpecializedILi4ELi2ELi4ENS5_IJNS4_1CILi1EEESB_SB_EEEEENS5_IJNSA_ILi64EEESE_SE_EEENS_10tfloat32_tENS5_IJlSB_lEEESG_SH_NS4_8TiledMMAINS4_8MMA_AtomIJNS4_17SM100_MMA_TF32_SSISG_SG_fLi64ELi64ELNS4_4UMMA5MajorE0ELSM_0ELNSL_7ScaleInE0ELSN_0EEEEEENS4_6LayoutISC_NS5_IJNSA_ILi0EEESR_SR_EEEEENS5_IJNS4_10UnderscoreESU_SU_EEEEENS4_13SM90_TMA_LOADENS4_14ComposedLayoutINS4_7SwizzleILi3ELi4ELi3EEENS4_18smem_ptr_flag_bitsILi32EEENSQ_INS5_IJNSA_ILi8EEENSA_ILi32EEEEEENS5_IJS14_SB_EEEEEEEvNS4_8identityESX_S18_vS19_EENS_8epilogue10collective18CollectiveEpilogueINS1B_23Sm100TmaWarpSpecializedILi3ELi2ELi16ELb1ELb0EEEJSF_NS5_IJNSQ_ISE_SB_EENSQ_IS14_SB_EEEEESG_SH_SG_SH_NS1B_6fusion15FusionCallbacksIS1F_NS1J_17LinearCombinationISG_fSG_fLNS_15FloatRoundStyleE2EEESF_S1I_JEEENS4_5SM1004TMEM4LOAD26SM100_TMEM_LOAD_16dp128b8xESX_S18_NS4_17SM75_U32x4_LDSM_NENS4_14SM90_TMA_STOREES18_NS4_17SM90_U32x4_STSM_NENS4_39AutoVectorizingCopyWithAssumedAlignmentILi128EEEEEEvvEEEEvNT_6ParamsE)
        /*0044*/ 	.word	0x00000000
.L_29:


//--------------------- .nv.compat                --------------------------
	.section	.nv.compat,"",@"SHT_CUDA_COMPAT_INFO"
	.align	4
        /*0000*/ 	.byte	0x02, 0x09, 0x01, 0x00, 0x02, 0x02, 0x02, 0x00, 0x02, 0x05, 0x05, 0x00, 0x03, 0x07, 0x01, 0x01
        /*0010*/ 	.byte	0x02, 0x03, 0x01, 0x00, 0x02, 0x06, 0x01, 0x00, 0x04, 0x0b, 0x08, 0x00, 0x09, 0x00, 0x00, 0x00
        /*0020*/ 	.byte	0x00, 0x00, 0x00, 0x00


//--------------------- .nv.info._ZN7cutlass13device_kernelINS_4gemm6kernel13GemmUniversalIN4cute5tupleIJiiiiEEENS1_10collective13CollectiveMmaINS1_35MainloopSm100TmaUmmaWarpSpecializedILi4ELi2ELi4ENS5_IJNS4_1CILi1EEESB_SB_EEEEENS5_IJNSA_ILi64EEESE_SE_EEENS_10tfloat32_tENS5_IJlSB_lEEESG_SH_NS4_8TiledMMAINS4_8MMA_AtomIJNS4_17SM100_MMA_TF32_SSISG_SG_fLi64ELi64ELNS4_4UMMA5MajorE0ELSM_0ELNSL_7ScaleInE0ELSN_0EEEEEENS4_6LayoutISC_NS5_IJNSA_ILi0EEESR_SR_EEEEENS5_IJNS4_10UnderscoreESU_SU_EEEEENS4_13SM90_TMA_LOADENS4_14ComposedLayoutINS4_7SwizzleILi3ELi4ELi3EEENS4_18smem_ptr_flag_bitsILi32EEENSQ_INS5_IJNSA_ILi8EEENSA_ILi32EEEEEENS5_IJS14_SB_EEEEEEEvNS4_8identityESX_S18_vS19_EENS_8epilogue10collective18CollectiveEpilogueINS1B_23Sm100TmaWarpSpecializedILi3ELi2ELi16ELb1ELb0EEEJSF_NS5_IJNSQ_ISE_SB_EENSQ_IS14_SB_EEEEESG_SH_SG_SH_NS1B_6fusion15FusionCallbacksIS1F_NS1J_17LinearCombinationISG_fSG_fLNS_15FloatRoundStyleE2EEESF_S1I_JEEENS4_5SM1004TMEM4LOAD26SM100_TMEM_LOAD_16dp128b8xESX_S18_NS4_17SM75_U32x4_LDSM_NENS4_14SM90_TMA_STOREES18_NS4_17SM90_U32x4_STSM_NENS4_39AutoVectorizingCopyWithAssumedAlignmentILi128EEEEEEvvEEEEvNT_6ParamsE --------------------------
	.section	.nv.info._ZN7cutlass13device_kernelINS_4gemm6kernel13GemmUniversalIN4cute5tupleIJiiiiEEENS1_10collective13CollectiveMmaINS1_35MainloopSm100TmaUmmaWarpSpecializedILi4ELi2ELi4ENS5_IJNS4_1CILi1EEESB_SB_EEEEENS5_IJNSA_ILi64EEESE_SE_EEENS_10tfloat32_tENS5_IJlSB_lEEESG_SH_NS4_8TiledMMAINS4_8MMA_AtomIJNS4_17SM100_MMA_TF32_SSISG_SG_fLi64ELi64ELNS4_4UMMA5MajorE0ELSM_0ELNSL_7ScaleInE0ELSN_0EEEEEENS4_6LayoutISC_NS5_IJNSA_ILi0EEESR_SR_EEEEENS5_IJNS4_10UnderscoreESU_SU_EEEEENS4_13SM90_TMA_LOADENS4_14ComposedLayoutINS4_7SwizzleILi3ELi4ELi3EEENS4_18smem_ptr_flag_bitsILi32EEENSQ_INS5_IJNSA_ILi8EEENSA_ILi32EEEEEENS5_IJS14_SB_EEEEEEEvNS4_8identityESX_S18_vS19_EENS_8epilogue10collective18CollectiveEpilogueINS1B_23Sm100TmaWarpSpecializedILi3ELi2ELi16ELb1ELb0EEEJSF_NS5_IJNSQ_ISE_SB_EENSQ_IS14_SB_EEEEESG_SH_SG_SH_NS1B_6fusion15FusionCallbacksIS1F_NS1J_17LinearCombinationISG_fSG_fLNS_15FloatRoundStyleE2EEESF_S1I_JEEENS4_5SM1004TMEM4LOAD26SM100_TMEM_LOAD_16dp128b8xESX_S18_NS4_17SM75_U32x4_LDSM_NENS4_14SM90_TMA_STOREES18_NS4_17SM90_U32x4_STSM_NENS4_39AutoVectorizingCopyWithAssumedAlignmentILi128EEEEEEvvEEEEvNT_6ParamsE,"",@"SHT_CUDA_INFO"
	.sectionflags	@""
	.align	4


	//----- nvinfo : EIATTR_CUDA_API_VERSION
	.align		4
        /*0000*/ 	.byte	0x04, 0x37
        /*0002*/ 	.short	(.L_31 - .L_30)
.L_30:
        /*0004*/ 	.word	0x00000082


	//----- nvinfo : EIATTR_KPARAM_INFO
	.align		4
.L_31:
        /*0008*/ 	.byte	0x04, 0x17
        /*000a*/ 	.short	(.L_33 - .L_32)
.L_32:
        /*000c*/ 	.word	0x00000000
        /*0010*/ 	.short	0x0000
        /*0012*/ 	.short	0x0000
        /*0014*/ 	.byte	0x00, 0xf0, 0x01, 0x20


	//----- nvinfo : EIATTR_AT_ENTRY_FRAGMENTS
	.align		4
.L_33:
        /*0018*/ 	.byte	0x04, 0x4f
        /*001a*/ 	.short	(.L_35 - .L_34)


	//   ....[0]....
.L_34:
        /*001c*/ 	.word	0x00000006


	//----- nvinfo : EIATTR_RESERVED_SMEM_USED
	.align		4
.L_35:
        /*0020*/ 	.byte	0x01, 0x41
	.zero		2


	//----- nvinfo : EIATTR_SPARSE_MMA_MASK
	.align		4
        /*0024*/ 	.byte	0x03, 0x50
        /*0026*/ 	.short	0x0000


	//----- nvinfo : EIATTR_TCGEN05_1CTA_USED
	.align		4
        /*0028*/ 	.byte	0x01, 0x51
	.zero		2


	//----- nvinfo : EIATTR_MAXREG_COUNT
	.align		4
        /*002c*/ 	.byte	0x03, 0x1b
        /*002e*/ 	.short	0x00ff


	//----- nvinfo : EIATTR_NUM_BARRIERS
	.align		4
        /*0030*/ 	.byte	0x02, 0x4c
        /*0032*/ 	.byte	0x07
	.zero		1


	//----- nvinfo : EIATTR_EXTERNS
	.align		4
        /*0034*/ 	.byte	0x04, 0x0f
        /*0036*/ 	.short	(.L_37 - .L_36)


	//   ....[0]....
	.align		4
.L_36:
        /*0038*/ 	.word	index@(__assertfail)


	//----- nvinfo : EIATTR_MERCURY_ISA_VERSION
	.align		4
.L_37:
        /*003c*/ 	.byte	0x03, 0x5f
        /*003e*/ 	.short	0x0101


	//----- nvinfo : EIATTR_INT_WARP_WIDE_INSTR_OFFSETS
	.align		4
        /*0040*/ 	.byte	0x04, 0x31
        /*0042*/ 	.short	(.L_39 - .L_38)


	//   ....[0]....
.L_38:
        /*0044*/ 	.word	0x00001f10


	//   ....[1]....
        /*0048*/ 	.word	0x00003b80


	//   ....[2]....
        /*004c*/ 	.word	0x00003ba0


	//   ....[3]....
        /*0050*/ 	.word	0x00003bd0


	//   ....[4]....
        /*0054*/ 	.word	0x000044e0


	//   ....[5]....
        /*0058*/ 	.word	0x00004500


	//   ....[6]....
        /*005c*/ 	.word	0x000047d0


	//   ....[7]....
        /*0060*/ 	.word	0x00004900


	//----- nvinfo : EIATTR_COOP_GROUP_MASK_REGIDS
	.align		4
.L_39:
        /*0064*/ 	.byte	0x04, 0x29
        /*0066*/ 	.short	(.L_41 - .L_40)


	//   ....[0]....
.L_40:
        /*0068*/ 	.word	0xffffffff


	//   ....[1]....
        /*006c*/ 	.word	0xffffffff


	//   ....[2]....
        /*0070*/ 	.word	0xffffffff


	//   ....[3]....
        /*0074*/ 	.word	0xffffffff


	//   ....[4]....
        /*0078*/ 	.word	0xffffffff


	//   ....[5]....
        /*007c*/ 	.word	0xffffffff


	//   ....[6]....
        /*0080*/ 	.word	0xffffffff


	//   ....[7]....
        /*0084*/ 	.word	0xffffffff


	//   ....[8]....
        /*0088*/ 	.word	0xffffffff


	//   ....[9]....
        /*008c*/ 	.word	0xffffffff


	//   ....[10]....
        /*0090*/ 	.word	0xffffffff


	//   ....[11]....
        /*0094*/ 	.word	0xffffffff


	//   ....[12]....
        /*0098*/ 	.word	0xffffffff


	//----- nvinfo : EIATTR_COOP_GROUP_INSTR_OFFSETS
	.align		4
.L_41:
        /*009c*/ 	.byte	0x04, 0x28
        /*009e*/ 	.short	(.L_43 - .L_42)


	//   ....[0]....
.L_42:
        /*00a0*/ 	.word	0x00000090


	//   ....[1]....
        /*00a4*/ 	.word	0x000004d0


	//   ....[2]....
        /*00a8*/ 	.word	0x00000640


	//   ....[3]....
        /*00ac*/ 	.word	0x000007c0


	//   ....[4]....
        /*00b0*/ 	.word	0x000008c0


	//   ....[5]....
        /*00b4*/ 	.word	0x00000a30


	//   ....[6]....
        /*00b8*/ 	.word	0x00000bd0


	//   ....[7]....
        /*00bc*/ 	.word	0x00001df0


	//   ....[8]....
        /*00c0*/ 	.word	0x00002bd0


	//   ....[9]....
        /*00c4*/ 	.word	0x00002de0


	//   ....[10]....
        /*00c8*/ 	.word	0x00002e10


	//   ....[11]....
        /*00cc*/ 	.word	0x00003a60


	//   ....[12]....
        /*00d0*/ 	.word	0x00003c90


	//----- nvinfo : EIATTR_VRC_CTA_INIT_COUNT
	.align		4
.L_43:
        /*00d4*/ 	.byte	0x02, 0x4a
        /*00d6*/ 	.byte	0x80
	.zero		1


	//----- nvinfo : EIATTR_SYSCALL_OFFSETS
	.align		4
        /*00d8*/ 	.byte	0x04, 0x46
        /*00da*/ 	.short	(.L_45 - .L_44)


	//   ....[0]....
.L_44:
        /*00dc*/ 	.word	0x000054f0


	//   ....[1]....
        /*00e0*/ 	.word	0x000055e0


	//   ....[2]....
        /*00e4*/ 	.word	0x00005ea0


	//   ....[3]....
        /*00e8*/ 	.word	0x000068f0


	//----- nvinfo : EIATTR_MBARRIER_INSTR_OFFSETS
	.align		4
.L_45:
        /*00ec*/ 	.byte	0x04, 0x39
        /*00ee*/ 	.short	(.L_47 - .L_46)


	//   ....[0]....
.L_46:
        /*00f0*/ 	.word	0x000005b0
        /*00f4*/ 	.word	0x000000ff
        /*00f8*/ 	.word	0x00000000
        /*00fc*/ 	.short	0x0100
        /*00fe*/ 	.byte	0x05
	.zero		1


	//   ....[1]....
        /*0100*/ 	.word	0x000005c0
        /*0104*/ 	.word	0x000000ff
        /*0108*/ 	.word	0x00000020
        /*010c*/ 	.short	0x0100
        /*010e*/ 	.byte	0x05
	.zero		1


	//   ....[2]....
        /*0110*/ 	.word	0x000005d0
        /*0114*/ 	.word	0x000000ff
        /*0118*/ 	.word	0x00000008
        /*011c*/ 	.short	0x0100
        /*011e*/ 	.byte	0x05
	.zero		1


	//   ....[3]....
        /*0120*/ 	.word	0x000005e0
        /*0124*/ 	.word	0x000000ff
        /*0128*/ 	.word	0x00000028
        /*012c*/ 	.short	0x0100
        /*012e*/ 	.byte	0x05
	.zero		1


	//   ....[4]....
        /*0130*/ 	.word	0x000005f0
        /*0134*/ 	.word	0x000000ff
        /*0138*/ 	.word	0x00000010
        /*013c*/ 	.short	0x0100
        /*013e*/ 	.byte	0x05
	.zero		1


	//   ....[5]....
        /*0140*/ 	.word	0x00000600
        /*0144*/ 	.word	0x000000ff
        /*0148*/ 	.word	0x00000030
        /*014c*/ 	.short	0x0100
        /*014e*/ 	.byte	0x05
	.zero		1


	//   ....[6]....
        /*0150*/ 	.word	0x00000610
        /*0154*/ 	.word	0x000000ff
        /*0158*/ 	.word	0x00000018
        /*015c*/ 	.short	0x0100
        /*015e*/ 	.byte	0x05
	.zero		1


	//   ....[7]....
        /*0160*/ 	.word	0x00000620
        /*0164*/ 	.word	0x000000ff
        /*0168*/ 	.word	0x00000038
        /*016c*/ 	.short	0x0100
        /*016e*/ 	.byte	0x05
	.zero		1


	//   ....[8]....
        /*0170*/ 	.word	0x00000750
        /*0174*/ 	.word	0x000000ff
        /*0178*/ 	.word	0x00000040
        /*017c*/ 	.short	0x0100
        /*017e*/ 	.byte	0x07
	.zero		1


	//   ....[9]....
        /*0180*/ 	.word	0x00000760
        /*0184*/ 	.word	0x000000ff
        /*0188*/ 	.word	0x00000058
        /*018c*/ 	.short	0x0100
        /*018e*/ 	.byte	0x07
	.zero		1


	//   ....[10]....
        /*0190*/ 	.word	0x00000770
        /*0194*/ 	.word	0x000000ff
        /*0198*/ 	.word	0x00000048
        /*019c*/ 	.short	0x0100
        /*019e*/ 	.byte	0x07
	.zero		1


	//   ....[11]....
        /*01a0*/ 	.word	0x00000780
        /*01a4*/ 	.word	0x000000ff
        /*01a8*/ 	.word	0x00000060
        /*01ac*/ 	.short	0x0100
        /*01ae*/ 	.byte	0x07
	.zero		1


	//   ....[12]....
        /*01b0*/ 	.word	0x00000790
        /*01b4*/ 	.word	0x000000ff
        /*01b8*/ 	.word	0x00000050
        /*01bc*/ 	.short	0x0100
        /*01be*/ 	.byte	0x07
	.zero		1


	//   ....[13]....
        /*01c0*/ 	.word	0x000007a0
        /*01c4*/ 	.word	0x000000ff
        /*01c8*/ 	.word	0x00000068
        /*01cc*/ 	.short	0x0100
        /*01ce*/ 	.byte	0x07
	.zero		1


	//   ....[14]....
        /*01d0*/ 	.word	0x00000890
        /*01d4*/ 	.word	0x000000ff
        /*01d8*/ 	.word	0x00000070
        /*01dc*/ 	.short	0x0100
        /*01de*/ 	.byte	0x05
	.zero		1


	//   ....[15]....
        /*01e0*/ 	.word	0x000008a0
        /*01e4*/ 	.word	0x000000ff
        /*01e8*/ 	.word	0x00000078
        /*01ec*/ 	.short	0x0100
        /*01ee*/ 	.byte	0x05
	.zero		1


	//   ....[16]....
        /*01f0*/ 	.word	0x000009e0
        /*01f4*/ 	.word	0x000000ff
        /*01f8*/ 	.word	0x00000080
        /*01fc*/ 	.short	0x0100
        /*01fe*/ 	.byte	0x05
	.zero		1


	//   ....[17]....
        /*0200*/ 	.word	0x000009f0
        /*0204*/ 	.word	0x000000ff
        /*0208*/ 	.word	0x00000090
        /*020c*/ 	.short	0x0100
        /*020e*/ 	.byte	0x05
	.zero		1


	//   ....[18]....
        /*0210*/ 	.word	0x00000a00
        /*0214*/ 	.word	0x000000ff
        /*0218*/ 	.word	0x00000088
        /*021c*/ 	.short	0x0100
        /*021e*/ 	.byte	0x05
	.zero		1


	//   ....[19]....
        /*0220*/ 	.word	0x00000a10
        /*0224*/ 	.word	0x000000ff
        /*0228*/ 	.word	0x00000098
        /*022c*/ 	.short	0x0100
        /*022e*/ 	.byte	0x05
	.zero		1


	//   ....[20]....
        /*0230*/ 	.word	0x00000b40
        /*0234*/ 	.word	0x000000ff
        /*0238*/ 	.word	0x000000a0
        /*023c*/ 	.short	0x0100
        /*023e*/ 	.byte	0x07
	.zero		1


	//   ....[21]....
        /*0240*/ 	.word	0x00000b50
        /*0244*/ 	.word	0x000000ff
        /*0248*/ 	.word	0x000000c0
        /*024c*/ 	.short	0x0100
        /*024e*/ 	.byte	0x07
	.zero		1


	//   ....[22]....
        /*0250*/ 	.word	0x00000b60
        /*0254*/ 	.word	0x000000ff
        /*0258*/ 	.word	0x000000a8
        /*025c*/ 	.short	0x0100
        /*025e*/ 	.byte	0x07
	.zero		1


	//   ....[23]....
        /*0260*/ 	.word	0x00000b70
        /*0264*/ 	.word	0x000000ff
        /*0268*/ 	.word	0x000000c8
        /*026c*/ 	.short	0x0100
        /*026e*/ 	.byte	0x07
	.zero		1


	//   ....[24]....
        /*0270*/ 	.word	0x00000b80
        /*0274*/ 	.word	0x000000ff
        /*0278*/ 	.word	0x000000b0
        /*027c*/ 	.short	0x0100
        /*027e*/ 	.byte	0x07
	.zero		1


	//   ....[25]....
        /*0280*/ 	.word	0x00000b90
        /*0284*/ 	.word	0x000000ff
        /*0288*/ 	.word	0x000000d0
        /*028c*/ 	.short	0x0100
        /*028e*/ 	.byte	0x07
	.zero		1


	//   ....[26]....
        /*0290*/ 	.word	0x00000ba0
        /*0294*/ 	.word	0x000000ff
        /*0298*/ 	.word	0x000000b8
        /*029c*/ 	.short	0x0100
        /*029e*/ 	.byte	0x07
	.zero		1


	//   ....[27]....
        /*02a0*/ 	.word	0x00000bb0
        /*02a4*/ 	.word	0x000000ff
        /*02a8*/ 	.word	0x000000d8
        /*02ac*/ 	.short	0x0100
        /*02ae*/ 	.byte	0x07
	.zero		1


	//   ....[28]....
        /*02b0*/ 	.word	0x00000ca0
        /*02b4*/ 	.word	0x000000ff
        /*02b8*/ 	.word	0x000000e0
        /*02bc*/ 	.short	0x0100
        /*02be*/ 	.byte	0x05
	.zero		1


	//   ....[29]....
        /*02c0*/ 	.word	0x00000cb0
        /*02c4*/ 	.word	0x000000ff
        /*02c8*/ 	.word	0x000000f0
        /*02cc*/ 	.short	0x0100
        /*02ce*/ 	.byte	0x05
	.zero		1


	//   ....[30]....
        /*02d0*/ 	.word	0x00000cc0
        /*02d4*/ 	.word	0x000000ff
        /*02d8*/ 	.word	0x000000e8
        /*02dc*/ 	.short	0x0100
        /*02de*/ 	.byte	0x05
	.zero		1


	//   ....[31]....
        /*02e0*/ 	.word	0x00000cd0
        /*02e4*/ 	.word	0x000000ff
        /*02e8*/ 	.word	0x000000f8
        /*02ec*/ 	.short	0x0100
        /*02ee*/ 	.byte	0x05
	.zero		1


	//   ....[32]....
        /*02f0*/ 	.word	0x000015b0
        /*02f4*/ 	.word	0x00000003
        /*02f8*/ 	.word	0x000000f0
        /*02fc*/ 	.short	0x010a
        /*02fe*/ 	.byte	0xff
	.zero		1


	//   ....[33]....
        /*0300*/ 	.word	0x000015e0
        /*0304*/ 	.word	0x00000003
        /*0308*/ 	.word	0x000000e0
        /*030c*/ 	.short	0x0101
        /*030e*/ 	.byte	0xff
	.zero		1


	//   ....[34]....
        /*0310*/ 	.word	0x000016b0
        /*0314*/ 	.word	0x000000ff
        /*0318*/ 	.word	0x00000020
        /*031c*/ 	.short	0x010a
        /*031e*/ 	.byte	0x08
	.zero		1


	//   ....[35]....
        /*0320*/ 	.word	0x00001750
        /*0324*/ 	.word	0x000000ff
        /*0328*/ 	.word	0x00000020
        /*032c*/ 	.short	0x010a
        /*032e*/ 	.byte	0x21
	.zero		1


	//   ....[36]....
        /*0330*/ 	.word	0x000018a0
        /*0334*/ 	.word	0x000000ff
        /*0338*/ 	.word	0x00000020
        /*033c*/ 	.short	0x010a
        /*033e*/ 	.byte	0x08
	.zero		1


	//   ....[37]....
        /*0340*/ 	.word	0x00001a60
        /*0344*/ 	.word	0x000000ff
        /*0348*/ 	.word	0x00000078
        /*034c*/ 	.short	0x0101
        /*034e*/ 	.byte	0x04
	.zero		1


	//   ....[38]....
        /*0350*/ 	.word	0x00001a80
        /*0354*/ 	.word	0x000000ff
        /*0358*/ 	.word	0x00000020
        /*035c*/ 	.short	0x010a
        /*035e*/ 	.byte	0x08
	.zero		1


	//   ....[39]....
        /*0360*/ 	.word	0x00001b00
        /*0364*/ 	.word	0x000000ff
        /*0368*/ 	.word	0x00000020
        /*036c*/ 	.short	0x010a
        /*036e*/ 	.byte	0x21
	.zero		1


	//   ....[40]....
        /*0370*/ 	.word	0x00001c50
        /*0374*/ 	.word	0x000000ff
        /*0378*/ 	.word	0x00000020
        /*037c*/ 	.short	0x010a
        /*037e*/ 	.byte	0x08
	.zero		1


	//   ....[41]....
        /*0380*/ 	.word	0x00001e20
        /*0384*/ 	.word	0x00000002
        /*0388*/ 	.word	0x00000080
        /*038c*/ 	.short	0x010a
        /*038e*/ 	.byte	0xff
	.zero		1


	//   ....[42]....
        /*0390*/ 	.word	0x00001ee0
        /*0394*/ 	.word	0x00000002
        /*0398*/ 	.word	0x00000000
        /*039c*/ 	.short	0x0101
        /*039e*/ 	.byte	0xff
	.zero		1


	//   ....[43]....
        /*03a0*/ 	.word	0x00002440
        /*03a4*/ 	.word	0x000000ff
        /*03a8*/ 	.word	0x00000000
        /*03ac*/ 	.short	0x010a
        /*03ae*/ 	.byte	0x05
	.zero		1


	//   ....[44]....
        /*03b0*/ 	.word	0x000024d0
        /*03b4*/ 	.word	0x000000ff
        /*03b8*/ 	.word	0x00000000
        /*03bc*/ 	.short	0x010a
        /*03be*/ 	.byte	0x05
	.zero		1


	//   ....[45]....
        /*03c0*/ 	.word	0x00002560
        /*03c4*/ 	.word	0x000000ff
        /*03c8*/ 	.word	0x00000000
        /*03cc*/ 	.short	0x010a
        /*03ce*/ 	.byte	0x05
	.zero		1


	//   ....[46]....
        /*03d0*/ 	.word	0x00002600
        /*03d4*/ 	.word	0x00000000
        /*03d8*/ 	.word	0x00000000
        /*03dc*/ 	.short	0x010a
        /*03de*/ 	.byte	0xff
	.zero		1


	//   ....[47]....
        /*03e0*/ 	.word	0x00002720
        /*03e4*/ 	.word	0x00000000
        /*03e8*/ 	.word	0x000000e0
        /*03ec*/ 	.short	0x010a
        /*03ee*/ 	.byte	0xff
	.zero		1


	//   ....[48]....
        /*03f0*/ 	.word	0x00002780
        /*03f4*/ 	.word	0x00000004
        /*03f8*/ 	.word	0x00000000
        /*03fc*/ 	.short	0x0101
        /*03fe*/ 	.byte	0xff
	.zero		1


	//   ....[49]....
        /*0400*/ 	.word	0x000027a0
        /*0404*/ 	.word	0x000000ff
        /*0408*/ 	.word	0x00000090
        /*040c*/ 	.short	0x010a
        /*040e*/ 	.byte	0x05
	.zero		1


	//   ....[50]....
        /*0410*/ 	.word	0x000028c0
        /*0414*/ 	.word	0x00000000
        /*0418*/ 	.word	0x00000080
        /*041c*/ 	.short	0x010a
        /*041e*/ 	.byte	0xff
	.zero		1


	//   ....[51]....
        /*0420*/ 	.word	0x000029d0
        /*0424*/ 	.word	0x00000000
        /*0428*/ 	.word	0x00000000
        /*042c*/ 	.short	0x0101
        /*042e*/ 	.byte	0xff
	.zero		1


	//   ....[52]....
        /*0430*/ 	.word	0x00002a60
        /*0434*/ 	.word	0x000000ff
        /*0438*/ 	.word	0x00000090
        /*043c*/ 	.short	0x0106
        /*043e*/ 	.byte	0x05
	.zero		1


	//   ....[53]....
        /*0440*/ 	.word	0x00002a80
        /*0444*/ 	.word	0x000000ff
        /*0448*/ 	.word	0x00000090
        /*044c*/ 	.short	0x010a
        /*044e*/ 	.byte	0x05
	.zero		1


	//   ....[54]....
        /*0450*/ 	.word	0x00002b10
        /*0454*/ 	.word	0x000000ff
        /*0458*/ 	.word	0x00000090
        /*045c*/ 	.short	0x0106
        /*045e*/ 	.byte	0x04
	.zero		1


	//   ....[55]....
        /*0460*/ 	.word	0x00002b50
        /*0464*/ 	.word	0x00000000
        /*0468*/ 	.word	0x00000090
        /*046c*/ 	.short	0x010a
        /*046e*/ 	.byte	0xff
	.zero		1


	//   ....[56]....
        /*0470*/ 	.word	0x00003110
        /*0474*/ 	.word	0x00000000
        /*0478*/ 	.word	0x00000080
        /*047c*/ 	.short	0x010a
        /*047e*/ 	.byte	0xff
	.zero		1


	//   ....[57]....
        /*0480*/ 	.word	0x00003220
        /*0484*/ 	.word	0x00000003
        /*0488*/ 	.word	0x00000000
        /*048c*/ 	.short	0x0101
        /*048e*/ 	.byte	0xff
	.zero		1


	//   ....[58]....
        /*0490*/ 	.word	0x00003230
        /*0494*/ 	.word	0x000000ff
        /*0498*/ 	.word	0x00000000
        /*049c*/ 	.short	0x010a
        /*049e*/ 	.byte	0x07
	.zero		1


	//   ....[59]....
        /*04a0*/ 	.word	0x000032b0
        /*04a4*/ 	.word	0x000000ff
        /*04a8*/ 	.word	0x000000c0
        /*04ac*/ 	.short	0x010a
        /*04ae*/ 	.byte	0x06
	.zero		1


	//   ....[60]....
        /*04b0*/ 	.word	0x00003380
        /*04b4*/ 	.word	0x000000ff
        /*04b8*/ 	.word	0x00000000
        /*04bc*/ 	.short	0x010a
        /*04be*/ 	.byte	0x0b
	.zero		1


	//   ....[61]....
        /*04c0*/ 	.word	0x000034b0
        /*04c4*/ 	.word	0x000000ff
        /*04c8*/ 	.word	0x00000000
        /*04cc*/ 	.short	0x010a
        /*04ce*/ 	.byte	0x22
	.zero		1


	//   ....[62]....
        /*04d0*/ 	.word	0x00003890
        /*04d4*/ 	.word	0x000000ff
        /*04d8*/ 	.word	0x00000000
        /*04dc*/ 	.short	0x010a
        /*04de*/ 	.byte	0x06
	.zero		1


	//   ....[63]....
        /*04e0*/ 	.word	0x00003920
        /*04e4*/ 	.word	0x000000ff
        /*04e8*/ 	.word	0x00000000
        /*04ec*/ 	.short	0x010a
        /*04ee*/ 	.byte	0x06
	.zero		1


	//   ....[64]....
        /*04f0*/ 	.word	0x000039b0
        /*04f4*/ 	.word	0x000000ff
        /*04f8*/ 	.word	0x00000000
        /*04fc*/ 	.short	0x010a
        /*04fe*/ 	.byte	0x06
	.zero		1


	//   ....[65]....
        /*0500*/ 	.word	0x00003a40
        /*0504*/ 	.word	0x000000ff
        /*0508*/ 	.word	0x00000000
        /*050c*/ 	.short	0x010a
        /*050e*/ 	.byte	0x07
	.zero		1


	//   ....[66]....
        /*0510*/ 	.word	0x00003e80
        /*0514*/ 	.word	0x00000000
        /*0518*/ 	.word	0x00000080
        /*051c*/ 	.short	0x010a
        /*051e*/ 	.byte	0xff
	.zero		1


	//   ....[67]....
        /*0520*/ 	.word	0x00003f40
        /*0524*/ 	.word	0x00000000
        /*0528*/ 	.word	0x00000000
        /*052c*/ 	.short	0x0101
        /*052e*/ 	.byte	0xff
	.zero		1


	//   ....[68]....
        /*0530*/ 	.word	0x00004260
        /*0534*/ 	.word	0x000000ff
        /*0538*/ 	.word	0x00000078
        /*053c*/ 	.short	0x010a
        /*053e*/ 	.byte	0x07
	.zero		1


	//   ....[69]....
        /*0540*/ 	.word	0x00004480
        /*0544*/ 	.word	0x000000ff
        /*0548*/ 	.word	0x00000058
        /*054c*/ 	.short	0x010a
        /*054e*/ 	.byte	0x0f
	.zero		1


	//   ....[70]....
        /*0550*/ 	.word	0x00004690
        /*0554*/ 	.word	0x000000ff
        /*0558*/ 	.word	0x00000040
        /*055c*/ 	.short	0x010b
        /*055e*/ 	.byte	0x0f
	.zero		1


	//   ....[71]....
        /*0560*/ 	.word	0x00004710
        /*0564*/ 	.word	0x000000ff
        /*0568*/ 	.word	0x00000000
        /*056c*/ 	.short	0x0101
        /*056e*/ 	.byte	0x10
	.zero		1


	//   ....[72]....
        /*0570*/ 	.word	0x00004740
        /*0574*/ 	.word	0x000000ff
        /*0578*/ 	.word	0x00000058
        /*057c*/ 	.short	0x010a
        /*057e*/ 	.byte	0x0d
	.zero		1


	//   ....[73]....
        /*0580*/ 	.word	0x00004950
        /*0584*/ 	.word	0x000000ff
        /*0588*/ 	.word	0x00000040
        /*058c*/ 	.short	0x010b
        /*058e*/ 	.byte	0x0d
	.zero		1


	//   ....[74]....
        /*0590*/ 	.word	0x000049c0
        /*0594*/ 	.word	0x000000ff
        /*0598*/ 	.word	0x00000000
        /*059c*/ 	.short	0x0101
        /*059e*/ 	.byte	0x0f
	.zero		1


	//   ....[75]....
        /*05a0*/ 	.word	0x00004a10
        /*05a4*/ 	.word	0x000000ff
        /*05a8*/ 	.word	0x00000000
        /*05ac*/ 	.short	0x010a
        /*05ae*/ 	.byte	0x04
	.zero		1


	//   ....[76]....
        /*05b0*/ 	.word	0x00004aa0
        /*05b4*/ 	.word	0x000000ff
        /*05b8*/ 	.word	0x00000000
        /*05bc*/ 	.short	0x010a
        /*05be*/ 	.byte	0x04
	.zero		1


	//   ....[77]....
        /*05c0*/ 	.word	0x00004b40
        /*05c4*/ 	.word	0x00000000
        /*05c8*/ 	.word	0x00000000
        /*05cc*/ 	.short	0x010a
        /*05ce*/ 	.byte	0xff
	.zero		1


	//   ....[78]....
        /*05d0*/ 	.word	0x00004ec0
        /*05d4*/ 	.word	0x00000000
        /*05d8*/ 	.word	0x00000080
        /*05dc*/ 	.short	0x010a
        /*05de*/ 	.byte	0xff
	.zero		1


	//   ....[79]....
        /*05e0*/ 	.word	0x00004fd0
        /*05e4*/ 	.word	0x00000000
        /*05e8*/ 	.word	0x00000000
        /*05ec*/ 	.short	0x0101
        /*05ee*/ 	.byte	0xff
	.zero		1


	//   ....[80]....
        /*05f0*/ 	.word	0x00005a50
        /*05f4*/ 	.word	0x00000000
        /*05f8*/ 	.word	0x00000040
        /*05fc*/ 	.short	0x010a
        /*05fe*/ 	.byte	0xff
	.zero		1


	//   ....[81]....
        /*0600*/ 	.word	0x00005ac0
        /*0604*/ 	.word	0x00000054
        /*0608*/ 	.word	0x000000a0
        /*060c*/ 	.short	0x010a
        /*060e*/ 	.byte	0xff
	.zero		1


	//   ....[82]....
        /*0610*/ 	.word	0x00005b50
        /*0614*/ 	.word	0x00000000
        /*0618*/ 	.word	0x00000040
        /*061c*/ 	.short	0x010a
        /*061e*/ 	.byte	0xff
	.zero		1


	//   ....[83]....
        /*0620*/ 	.word	0x00005d80
        /*0624*/ 	.word	0x00000054
        /*0628*/ 	.word	0x000000a0
        /*062c*/ 	.short	0x010a
        /*062e*/ 	.byte	0xff
	.zero		1


	//   ....[84]....
        /*0630*/ 	.word	0x00006610
        /*0634*/ 	.word	0x00000000
        /*0638*/ 	.word	0x00000000
        /*063c*/ 	.short	0x0101
        /*063e*/ 	.byte	0xff
	.zero		1


	//   ....[85]....
        /*0640*/ 	.word	0x00006620
        /*0644*/ 	.word	0x00000002
        /*0648*/ 	.word	0x00000040
        /*064c*/ 	.short	0x010a
        /*064e*/ 	.byte	0xff
	.zero		1


	//   ....[86]....
        /*0650*/ 	.word	0x000066f0
        /*0654*/ 	.word	0x00000002
        /*0658*/ 	.word	0x00000040
        /*065c*/ 	.short	0x010a
        /*065e*/ 	.byte	0xff
	.zero		1


	//   ....[87]....
        /*0660*/ 	.word	0x00006a80
        /*0664*/ 	.word	0x000000ff
        /*0668*/ 	.word	0x00000000
        /*066c*/ 	.short	0x0101
        /*066e*/ 	.byte	0x05
	.zero		1


	//   ....[88]....
        /*0670*/ 	.word	0x000070d0
        /*0674*/ 	.word	0x00000002
        /*0678*/ 	.word	0x00000000
        /*067c*/ 	.short	0x0101
        /*067e*/ 	.byte	0xff
	.zero		1


	//   ....[89]....
        /*0680*/ 	.word	0x00007340
        /*0684*/ 	.word	0x000000ff
        /*0688*/ 	.word	0x00000000
        /*068c*/ 	.short	0x0101
        /*068e*/ 	.byte	0x04
	.zero		1


	//   ....[90]....
        /*0690*/ 	.word	0x00007360
        /*0694*/ 	.word	0x00000003
        /*0698*/ 	.word	0x000000f0
        /*069c*/ 	.short	0x010a
        /*069e*/ 	.byte	0xff
	.zero		1


	//   ....[91]....
        /*06a0*/ 	.word	0x000073c0
        /*06a4*/ 	.word	0x00000002
        /*06a8*/ 	.word	0x00000020
        /*06ac*/ 	.short	0x010a
        /*06ae*/ 	.byte	0xff
	.zero		1


	//   ....[92]....
        /*06b0*/ 	.word	0x00007420
        /*06b4*/ 	.word	0x00000002
        /*06b8*/ 	.word	0x00000020
        /*06bc*/ 	.short	0x010a
        /*06be*/ 	.byte	0xff
	.zero		1


	//   ....[93]....
        /*06c0*/ 	.word	0x00007470
        /*06c4*/ 	.word	0x00000002
        /*06c8*/ 	.word	0x00000080
        /*06cc*/ 	.short	0x010a
        /*06ce*/ 	.byte	0xff
	.zero		1


	//   ....[94]....
        /*06d0*/ 	.word	0x000074d0
        /*06d4*/ 	.word	0x00000000
        /*06d8*/ 	.word	0x00000000
        /*06dc*/ 	.short	0x010a
        /*06de*/ 	.byte	0xff
	.zero		1


	//   ....[95]....
        /*06e0*/ 	.word	0x00007530
        /*06e4*/ 	.word	0x00000000
        /*06e8*/ 	.word	0x00000000
        /*06ec*/ 	.short	0x010a
        /*06ee*/ 	.byte	0xff
	.zero		1


	//   ....[96]....
        /*06f0*/ 	.word	0x00007590
        /*06f4*/ 	.word	0x00000000
        /*06f8*/ 	.word	0x00000000
        /*06fc*/ 	.short	0x010a
        /*06fe*/ 	.byte	0xff
	.zero		1


	//   ....[97]....
        /*0700*/ 	.word	0x000075e0
        /*0704*/ 	.word	0x00000000
        /*0708*/ 	.word	0x000000e0
        /*070c*/ 	.short	0x010a
        /*070e*/ 	.byte	0xff
	.zero		1


	//   ....[98]....
        /*0710*/ 	.word	0x00007640
        /*0714*/ 	.word	0x00000000
        /*0718*/ 	.word	0x00000090
        /*071c*/ 	.short	0x010a
        /*071e*/ 	.byte	0xff
	.zero		1


	//   ....[99]....
        /*0720*/ 	.word	0x00007690
        /*0724*/ 	.word	0x00000000
        /*0728*/ 	.word	0x00000080
        /*072c*/ 	.short	0x010a
        /*072e*/ 	.byte	0xff
	.zero		1


	//   ....[100]....
        /*0730*/ 	.word	0x000076f0
        /*0734*/ 	.word	0x00000000
        /*0738*/ 	.word	0x00000090
        /*073c*/ 	.short	0x010a
        /*073e*/ 	.byte	0xff
	.zero		1


	//   ....[101]....
        /*0740*/ 	.word	0x00007740
        /*0744*/ 	.word	0x00000000
        /*0748*/ 	.word	0x00000080
        /*074c*/ 	.short	0x010a
        /*074e*/ 	.byte	0xff
	.zero		1


	//   ....[102]....
        /*0750*/ 	.word	0x000077a0
        /*0754*/ 	.word	0x00000003
        /*0758*/ 	.word	0x000000c0
        /*075c*/ 	.short	0x010a
        /*075e*/ 	.byte	0xff
	.zero		1


	//   ....[103]....
        /*0760*/ 	.word	0x00007800
        /*0764*/ 	.word	0x00000000
        /*0768*/ 	.word	0x00000000
        /*076c*/ 	.short	0x010a
        /*076e*/ 	.byte	0xff
	.zero		1


	//   ....[104]....
        /*0770*/ 	.word	0x00007860
        /*0774*/ 	.word	0x00000000
        /*0778*/ 	.word	0x00000000
        /*077c*/ 	.short	0x010a
        /*077e*/ 	.byte	0xff
	.zero		1


	//   ....[105]....
        /*0780*/ 	.word	0x000078c0
        /*0784*/ 	.word	0x00000000
        /*0788*/ 	.word	0x00000000
        /*078c*/ 	.short	0x010a
        /*078e*/ 	.byte	0xff
	.zero		1


	//   ....[106]....
        /*0790*/ 	.word	0x00007920
        /*0794*/ 	.word	0x00000000
        /*0798*/ 	.word	0x00000000
        /*079c*/ 	.short	0x010a
        /*079e*/ 	.byte	0xff
	.zero		1


	//   ....[107]....
        /*07a0*/ 	.word	0x00007980
        /*07a4*/ 	.word	0x00000000
        /*07a8*/ 	.word	0x00000000
        /*07ac*/ 	.short	0x010a
        /*07ae*/ 	.byte	0xff
	.zero		1


	//   ....[108]....
        /*07b0*/ 	.word	0x000079d0
        /*07b4*/ 	.word	0x00000000
        /*07b8*/ 	.word	0x00000080
        /*07bc*/ 	.short	0x010a
        /*07be*/ 	.byte	0xff
	.zero		1


	//   ....[109]....
        /*07c0*/ 	.word	0x00007a30
        /*07c4*/ 	.word	0x00000000
        /*07c8*/ 	.word	0x00000078
        /*07cc*/ 	.short	0x010a
        /*07ce*/ 	.byte	0xff
	.zero		1


	//   ....[110]....
        /*07d0*/ 	.word	0x00007a90
        /*07d4*/ 	.word	0x00000000
        /*07d8*/ 	.word	0x00000058
        /*07dc*/ 	.short	0x010a
        /*07de*/ 	.byte	0xff
	.zero		1


	//   ....[111]....
        /*07e0*/ 	.word	0x00007af0
        /*07e4*/ 	.word	0x00000003
        /*07e8*/ 	.word	0x00000058
        /*07ec*/ 	.short	0x010a
        /*07ee*/ 	.byte	0xff
	.zero		1


	//   ....[112]....
        /*07f0*/ 	.word	0x00007b50
        /*07f4*/ 	.word	0x00000000
        /*07f8*/ 	.word	0x00000000
        /*07fc*/ 	.short	0x010a
        /*07fe*/ 	.byte	0xff
	.zero		1


	//   ....[113]....
        /*0800*/ 	.word	0x00007bb0
        /*0804*/ 	.word	0x00000000
        /*0808*/ 	.word	0x00000000
        /*080c*/ 	.short	0x010a
        /*080e*/ 	.byte	0xff
	.zero		1


	//   ....[114]....
        /*0810*/ 	.word	0x00007c00
        /*0814*/ 	.word	0x00000000
        /*0818*/ 	.word	0x00000080
        /*081c*/ 	.short	0x010a
        /*081e*/ 	.byte	0xff
	.zero		1


	//   ....[115]....
        /*0820*/ 	.word	0x00007c50
        /*0824*/ 	.word	0x00000000
        /*0828*/ 	.word	0x00000040
        /*082c*/ 	.short	0x010a
        /*082e*/ 	.byte	0xff
	.zero		1


	//   ....[116]....
        /*0830*/ 	.word	0x00007ca0
        /*0834*/ 	.word	0x00000054
        /*0838*/ 	.word	0x000000a0
        /*083c*/ 	.short	0x010a
        /*083e*/ 	.byte	0xff
	.zero		1


	//   ....[117]....
        /*0840*/ 	.word	0x00007cf0
        /*0844*/ 	.word	0x00000002
        /*0848*/ 	.word	0x00000040
        /*084c*/ 	.short	0x010a
        /*084e*/ 	.byte	0xff
	.zero		1


	//----- nvinfo : EIATTR_NUM_MBARRIERS
	.align		4
.L_47:
        /*0850*/ 	.byte	0x03, 0x38
        /*0852*/ 	.short	0x0020


	//----- nvinfo : EIATTR_EXIT_INSTR_OFFSETS
	.align		4
        /*0854*/ 	.byte	0x04, 0x1c
        /*0856*/ 	.short	(.L_49 - .L_48)


	//   ....[0]....
.L_48:
        /*0858*/ 	.word	0x00002630


	//   ....[1]....
        /*085c*/ 	.word	0x00002b20


	//   ....[2]....
        /*0860*/ 	.word	0x00002b80


	//   ....[3]....
        /*0864*/ 	.word	0x00003ca0


	//   ....[4]....
        /*0868*/ 	.word	0x00004b70


	//   ....[5]....
        /*086c*/ 	.word	0x00004bb0


	//   ....[6]....
        /*0870*/ 	.word	0x00007230


	//   ....[7]....
        /*0874*/ 	.word	0x000072b0


	//   ....[8]....
        /*0878*/ 	.word	0x000072e0


	//   ....[9]....
        /*087c*/ 	.word	0x00007350


	//----- nvinfo : EIATTR_MAX_THREADS
	.align		4
.L_49:
        /*0880*/ 	.byte	0x04, 0x05
        /*0882*/ 	.short	(.L_51 - .L_50)
.L_50:
        /*0884*/ 	.word	0x00000100
        /*0888*/ 	.word	0x00000001
        /*088c*/ 	.word	0x00000001


	//----- nvinfo : EIATTR_CRS_STACK_SIZE
	.align		4
.L_51:
        /*0890*/ 	.byte	0x04, 0x1e
        /*0892*/ 	.short	(.L_53 - .L_52)
.L_52:
        /*0894*/ 	.word	0x00000000


	//----- nvinfo : EIATTR_CBANK_PARAM_SIZE
	.align		4
.L_53:
        /*0898*/ 	.byte	0x03, 0x19
        /*089a*/ 	.short	0x0800


	//----- nvinfo : EIATTR_PARAM_CBANK
	.align		4
        /*089c*/ 	.byte	0x04, 0x0a
        /*089e*/ 	.short	(.L_55 - .L_54)
	.align		4
.L_54:
        /*08a0*/ 	.word	index@(.nv.constant0._ZN7cutlass13device_kernelINS_4gemm6kernel13GemmUniversalIN4cute5tupleIJiiiiEEENS1_10collective13CollectiveMmaINS1_35MainloopSm100TmaUmmaWarpSpecializedILi4ELi2ELi4ENS5_IJNS4_1CILi1EEESB_SB_EEEEENS5_IJNSA_ILi64EEESE_SE_EEENS_10tfloat32_tENS5_IJlSB_lEEESG_SH_NS4_8TiledMMAINS4_8MMA_AtomIJNS4_17SM100_MMA_TF32_SSISG_SG_fLi64ELi64ELNS4_4UMMA5MajorE0ELSM_0ELNSL_7ScaleInE0ELSN_0EEEEEENS4_6LayoutISC_NS5_IJNSA_ILi0EEESR_SR_EEEEENS5_IJNS4_10UnderscoreESU_SU_EEEEENS4_13SM90_TMA_LOADENS4_14ComposedLayoutINS4_7SwizzleILi3ELi4ELi3EEENS4_18smem_ptr_flag_bitsILi32EEENSQ_INS5_IJNSA_ILi8EEENSA_ILi32EEEEEENS5_IJS14_SB_EEEEEEEvNS4_8identityESX_S18_vS19_EENS_8epilogue10collective18CollectiveEpilogueINS1B_23Sm100TmaWarpSpecializedILi3ELi2ELi16ELb1ELb0EEEJSF_NS5_IJNSQ_ISE_SB_EENSQ_IS14_SB_EEEEESG_SH_SG_SH_NS1B_6fusion15FusionCallbacksIS1F_NS1J_17LinearCombinationISG_fSG_fLNS_15FloatRoundStyleE2EEESF_S1I_JEEENS4_5SM1004TMEM4LOAD26SM100_TMEM_LOAD_16dp128b8xESX_S18_NS4_17SM75_U32x4_LDSM_NENS4_14SM90_TMA_STOREES18_NS4_17SM90_U32x4_STSM_NENS4_39AutoVectorizingCopyWithAssumedAlignmentILi128EEEEEEvvEEEEvNT_6ParamsE)
        /*08a4*/ 	.short	0x0380
        /*08a6*/ 	.short	0x0800


	//----- nvinfo : EIATTR_SW_WAR
	.align		4
.L_55:
        /*08a8*/ 	.byte	0x04, 0x36
        /*08aa*/ 	.short	(.L_57 - .L_56)
.L_56:
        /*08ac*/ 	.word	0x00000008
.L_57:


//--------------------- .nv.callgraph             --------------------------
	.section	.nv.callgraph,"",@"SHT_CUDA_CALLGRAPH"
	.align	4
	.sectionentsize	8
	.align		4
        /*0000*/ 	.word	0x00000000
	.align		4
        /*0004*/ 	.word	0xffffffff
	.align		4
        /*0008*/ 	.word	index@(_ZN7cutlass13device_kernelINS_4gemm6kernel13GemmUniversalIN4cute5tupleIJiiiiEEENS1_10collective13CollectiveMmaINS1_35MainloopSm100TmaUmmaWarpSpecializedILi4ELi2ELi4ENS5_IJNS4_1CILi1EEESB_SB_EEEEENS5_IJNSA_ILi64EEESE_SE_EEENS_10tfloat32_tENS5_IJlSB_lEEESG_SH_NS4_8TiledMMAINS4_8MMA_AtomIJNS4_17SM100_MMA_TF32_SSISG_SG_fLi64ELi64ELNS4_4UMMA5MajorE0ELSM_0ELNSL_7ScaleInE0ELSN_0EEEEEENS4_6LayoutISC_NS5_IJNSA_ILi0EEESR_SR_EEEEENS5_IJNS4_10UnderscoreESU_SU_EEEEENS4_13SM90_TMA_LOADENS4_14ComposedLayoutINS4_7SwizzleILi3ELi4ELi3EEENS4_18smem_ptr_flag_bitsILi32EEENSQ_INS5_IJNSA_ILi8EEENSA_ILi32EEEEEENS5_IJS14_SB_EEEEEEEvNS4_8identityESX_S18_vS19_EENS_8epilogue10collective18CollectiveEpilogueINS1B_23Sm100TmaWarpSpecializedILi3ELi2ELi16ELb1ELb0EEEJSF_NS5_IJNSQ_ISE_SB_EENSQ_IS14_SB_EEEEESG_SH_SG_SH_NS1B_6fusion15FusionCallbacksIS1F_NS1J_17LinearCombinationISG_fSG_fLNS_15FloatRoundStyleE2EEESF_S1I_JEEENS4_5SM1004TMEM4LOAD26SM100_TMEM_LOAD_16dp128b8xESX_S18_NS4_17SM75_U32x4_LDSM_NENS4_14SM90_TMA_STOREES18_NS4_17SM90_U32x4_STSM_NENS4_39AutoVectorizingCopyWithAssumedAlignmentILi128EEEEEEvvEEEEvNT_6ParamsE)
	.align		4
        /*000c*/ 	.word	index@(__assertfail)
	.align		4
        /*0010*/ 	.word	0x00000000
	.align		4
        /*0014*/ 	.word	0xfffffffe
	.align		4
        /*0018*/ 	.word	0x00000000
	.align		4
        /*001c*/ 	.word	0xfffffffd
	.align		4
        /*0020*/ 	.word	0x00000000
	.align		4
        /*0024*/ 	.word	0xfffffffc


//--------------------- .nv.constant4             --------------------------
	.section	.nv.constant4,"a",@progbits
	.align	8
	.align		8
.nv.constant4:
        /*0000*/ 	.dword	__assertfail
	.align		8
        /*0008*/ 	.dword	__unnamed_1
	.align		8
        /*0010*/ 	.dword	__unnamed_2
	.align		8
        /*0018*/ 	.dword	_ZN40_INTERNAL_919ac067_4_k_cu_a0a14d78_103284cuda3std3__45__cpo5beginE
	.align		8
        /*0020*/ 	.dword	_ZN40_INTERNAL_919ac067_4_k_cu_a0a14d78_103284cuda3std3__45__cpo3endE
	.align		8
        /*0028*/ 	.dword	_ZN40_INTERNAL_919ac067_4_k_cu_a0a14d78_103284cuda3std3__45__cpo6cbeginE
	.align		8
        /*0030*/ 	.dword	_ZN40_INTERNAL_919ac067_4_k_cu_a0a14d78_103284cuda3std3__45__cpo4cendE
	.align		8
        /*0038*/ 	.dword	_ZN40_INTERNAL_919ac067_4_k_cu_a0a14d78_103284cuda3std3__442_GLOBAL__N__919ac067_4_k_cu_a0a14d78_103286ignoreE
	.align		8
        /*0040*/ 	.dword	_ZN40_INTERNAL_919ac067_4_k_cu_a0a14d78_103284cuda3std3__419piecewise_constructE
	.align		8
        /*0048*/ 	.dword	_ZN40_INTERNAL_919ac067_4_k_cu_a0a14d78_103284cuda3std3__48in_placeE
	.align		8
        /*0050*/ 	.dword	_ZN40_INTERNAL_919ac067_4_k_cu_a0a14d78_103284cuda3std6ranges3__45__cpo4swapE
	.align		8
        /*0058*/ 	.dword	_ZN40_INTERNAL_919ac067_4_k_cu_a0a14d78_103284cuda3std6ranges3__45__cpo9iter_moveE
	.align		8
        /*0060*/ 	.dword	_ZN40_INTERNAL_919ac067_4_k_cu_a0a14d78_103284cute7productE
	.align		8
        /*0068*/ 	.dword	_ZN40_INTERNAL_919ac067_4_k_cu_a0a14d78_103284cute1_E
	.align		8
        /*0070*/ 	.dword	$str$25
	.align		8
        /*0078*/ 	.dword	$str$26
	.align		8
        /*0080*/ 	.dword	$str$27
	.align		8
        /*0088*/ 	.dword	$str$28


//--------------------- .text._ZN7cutlass13device_kernelINS_4gemm6kernel13GemmUniversalIN4cute5tupleIJiiiiEEENS1_10collective13CollectiveMmaINS1_35MainloopSm100TmaUmmaWarpSpecializedILi4ELi2ELi4ENS5_IJNS4_1CILi1EEESB_SB_EEEEENS5_IJNSA_ILi64EEESE_SE_EEENS_10tfloat32_tENS5_IJlSB_lEEESG_SH_NS4_8TiledMMAINS4_8MMA_AtomIJNS4_17SM100_MMA_TF32_SSISG_SG_fLi64ELi64ELNS4_4UMMA5MajorE0ELSM_0ELNSL_7ScaleInE0ELSN_0EEEEEENS4_6LayoutISC_NS5_IJNSA_ILi0EEESR_SR_EEEEENS5_IJNS4_10UnderscoreESU_SU_EEEEENS4_13SM90_TMA_LOADENS4_14ComposedLayoutINS4_7SwizzleILi3ELi4ELi3EEENS4_18smem_ptr_flag_bitsILi32EEENSQ_INS5_IJNSA_ILi8EEENSA_ILi32EEEEEENS5_IJS14_SB_EEEEEEEvNS4_8identityESX_S18_vS19_EENS_8epilogue10collective18CollectiveEpilogueINS1B_23Sm100TmaWarpSpecializedILi3ELi2ELi16ELb1ELb0EEEJSF_NS5_IJNSQ_ISE_SB_EENSQ_IS14_SB_EEEEESG_SH_SG_SH_NS1B_6fusion15FusionCallbacksIS1F_NS1J_17LinearCombinationISG_fSG_fLNS_15FloatRoundStyleE2EEESF_S1I_JEEENS4_5SM1004TMEM4LOAD26SM100_TMEM_LOAD_16dp128b8xESX_S18_NS4_17SM75_U32x4_LDSM_NENS4_14SM90_TMA_STOREES18_NS4_17SM90_U32x4_STSM_NENS4_39AutoVectorizingCopyWithAssumedAlignmentILi128EEEEEEvvEEEEvNT_6ParamsE --------------------------
	.section	.text._ZN7cutlass13device_kernelINS_4gemm6kernel13GemmUniversalIN4cute5tupleIJiiiiEEENS1_10collective13CollectiveMmaINS1_35MainloopSm100TmaUmmaWarpSpecializedILi4ELi2ELi4ENS5_IJNS4_1CILi1EEESB_SB_EEEEENS5_IJNSA_ILi64EEESE_SE_EEENS_10tfloat32_tENS5_IJlSB_lEEESG_SH_NS4_8TiledMMAINS4_8MMA_AtomIJNS4_17SM100_MMA_TF32_SSISG_SG_fLi64ELi64ELNS4_4UMMA5MajorE0ELSM_0ELNSL_7ScaleInE0ELSN_0EEEEEENS4_6LayoutISC_NS5_IJNSA_ILi0EEESR_SR_EEEEENS5_IJNS4_10UnderscoreESU_SU_EEEEENS4_13SM90_TMA_LOADENS4_14ComposedLayoutINS4_7SwizzleILi3ELi4ELi3EEENS4_18smem_ptr_flag_bitsILi32EEENSQ_INS5_IJNSA_ILi8EEENSA_ILi32EEEEEENS5_IJS14_SB_EEEEEEEvNS4_8identityESX_S18_vS19_EENS_8epilogue10collective18CollectiveEpilogueINS1B_23Sm100TmaWarpSpecializedILi3ELi2ELi16ELb1ELb0EEEJSF_NS5_IJNSQ_ISE_SB_EENSQ_IS14_SB_EEEEESG_SH_SG_SH_NS1B_6fusion15FusionCallbacksIS1F_NS1J_17LinearCombinationISG_fSG_fLNS_15FloatRoundStyleE2EEESF_S1I_JEEENS4_5SM1004TMEM4LOAD26SM100_TMEM_LOAD_16dp128b8xESX_S18_NS4_17SM75_U32x4_LDSM_NENS4_14SM90_TMA_STOREES18_NS4_17SM90_U32x4_STSM_NENS4_39AutoVectorizingCopyWithAssumedAlignmentILi128EEEEEEvvEEEEvNT_6ParamsE,"ax",@progbits
	.align	128
.text._ZN7cutlass13device_kernelINS_4gemm6kernel13GemmUniversalIN4cute5tupleIJiiiiEEENS1_10collective13CollectiveMmaINS1_35MainloopSm100TmaUmmaWarpSpecializedILi4ELi2ELi4ENS5_IJNS4_1CILi1EEESB_SB_EEEEENS5_IJNSA_ILi64EEESE_SE_EEENS_10tfloat32_tENS5_IJlSB_lEEESG_SH_NS4_8TiledMMAINS4_8MMA_AtomIJNS4_17SM100_MMA_TF32_SSISG_SG_fLi64ELi64ELNS4_4UMMA5MajorE0ELSM_0ELNSL_7ScaleInE0ELSN_0EEEEEENS4_6LayoutISC_NS5_IJNSA_ILi0EEESR_SR_EEEEENS5_IJNS4_10UnderscoreESU_SU_EEEEENS4_13SM90_TMA_LOADENS4_14ComposedLayoutINS4_7SwizzleILi3ELi4ELi3EEENS4_18smem_ptr_flag_bitsILi32EEENSQ_INS5_IJNSA_ILi8EEENSA_ILi32EEEEEENS5_IJS14_SB_EEEEEEEvNS4_8identityESX_S18_vS19_EENS_8epilogue10collective18CollectiveEpilogueINS1B_23Sm100TmaWarpSpecializedILi3ELi2ELi16ELb1ELb0EEEJSF_NS5_IJNSQ_ISE_SB_EENSQ_IS14_SB_EEEEESG_SH_SG_SH_NS1B_6fusion15FusionCallbacksIS1F_NS1J_17LinearCombinationISG_fSG_fLNS_15FloatRoundStyleE2EEESF_S1I_JEEENS4_5SM1004TMEM4LOAD26SM100_TMEM_LOAD_16dp128b8xESX_S18_NS4_17SM75_U32x4_LDSM_NENS4_14SM90_TMA_STOREES18_NS4_17SM90_U32x4_STSM_NENS4_39AutoVectorizingCopyWithAssumedAlignmentILi128EEEEEEvvEEEEvNT_6ParamsE:
        .type           _ZN7cutlass13device_kernelINS_4gemm6kernel13GemmUniversalIN4cute5tupleIJiiiiEEENS1_10collective13CollectiveMmaINS1_35MainloopSm100TmaUmmaWarpSpecializedILi4ELi2ELi4ENS5_IJNS4_1CILi1EEESB_SB_EEEEENS5_IJNSA_ILi64EEESE_SE_EEENS_10tfloat32_tENS5_IJlSB_lEEESG_SH_NS4_8TiledMMAINS4_8MMA_AtomIJNS4_17SM100_MMA_TF32_SSISG_SG_fLi64ELi64ELNS4_4UMMA5MajorE0ELSM_0ELNSL_7ScaleInE0ELSN_0EEEEEENS4_6LayoutISC_NS5_IJNSA_ILi0EEESR_SR_EEEEENS5_IJNS4_10UnderscoreESU_SU_EEEEENS4_13SM90_TMA_LOADENS4_14ComposedLayoutINS4_7SwizzleILi3ELi4ELi3EEENS4_18smem_ptr_flag_bitsILi32EEENSQ_INS5_IJNSA_ILi8EEENSA_ILi32EEEEEENS5_IJS14_SB_EEEEEEEvNS4_8identityESX_S18_vS19_EENS_8epilogue10collective18CollectiveEpilogueINS1B_23Sm100TmaWarpSpecializedILi3ELi2ELi16ELb1ELb0EEEJSF_NS5_IJNSQ_ISE_SB_EENSQ_IS14_SB_EEEEESG_SH_SG_SH_NS1B_6fusion15FusionCallbacksIS1F_NS1J_17LinearCombinationISG_fSG_fLNS_15FloatRoundStyleE2EEESF_S1I_JEEENS4_5SM1004TMEM4LOAD26SM100_TMEM_LOAD_16dp128b8xESX_S18_NS4_17SM75_U32x4_LDSM_NENS4_14SM90_TMA_STOREES18_NS4_17SM90_U32x4_STSM_NENS4_39AutoVectorizingCopyWithAssumedAlignmentILi128EEEEEEvvEEEEvNT_6ParamsE,@function
        .size           _ZN7cutlass13device_kernelINS_4gemm6kernel13GemmUniversalIN4cute5tupleIJiiiiEEENS1_10collective13CollectiveMmaINS1_35MainloopSm100TmaUmmaWarpSpecializedILi4ELi2ELi4ENS5_IJNS4_1CILi1EEESB_SB_EEEEENS5_IJNSA_ILi64EEESE_SE_EEENS_10tfloat32_tENS5_IJlSB_lEEESG_SH_NS4_8TiledMMAINS4_8MMA_AtomIJNS4_17SM100_MMA_TF32_SSISG_SG_fLi64ELi64ELNS4_4UMMA5MajorE0ELSM_0ELNSL_7ScaleInE0ELSN_0EEEEEENS4_6LayoutISC_NS5_IJNSA_ILi0EEESR_SR_EEEEENS5_IJNS4_10UnderscoreESU_SU_EEEEENS4_13SM90_TMA_LOADENS4_14ComposedLayoutINS4_7SwizzleILi3ELi4ELi3EEENS4_18smem_ptr_flag_bitsILi32EEENSQ_INS5_IJNSA_ILi8EEENSA_ILi32EEEEEENS5_IJS14_SB_EEEEEEEvNS4_8identityESX_S18_vS19_EENS_8epilogue10collective18CollectiveEpilogueINS1B_23Sm100TmaWarpSpecializedILi3ELi2ELi16ELb1ELb0EEEJSF_NS5_IJNSQ_ISE_SB_EENSQ_IS14_SB_EEEEESG_SH_SG_SH_NS1B_6fusion15FusionCallbacksIS1F_NS1J_17LinearCombinationISG_fSG_fLNS_15FloatRoundStyleE2EEESF_S1I_JEEENS4_5SM1004TMEM4LOAD26SM100_TMEM_LOAD_16dp128b8xESX_S18_NS4_17SM75_U32x4_LDSM_NENS4_14SM90_TMA_STOREES18_NS4_17SM90_U32x4_STSM_NENS4_39AutoVectorizingCopyWithAssumedAlignmentILi128EEEEEEvvEEEEvNT_6ParamsE,(.L_x_154 - _ZN7cutlass13device_kernelINS_4gemm6kernel13GemmUniversalIN4cute5tupleIJiiiiEEENS1_10collective13CollectiveMmaINS1_35MainloopSm100TmaUmmaWarpSpecializedILi4ELi2ELi4ENS5_IJNS4_1CILi1EEESB_SB_EEEEENS5_IJNSA_ILi64EEESE_SE_EEENS_10tfloat32_tENS5_IJlSB_lEEESG_SH_NS4_8TiledMMAINS4_8MMA_AtomIJNS4_17SM100_MMA_TF32_SSISG_SG_fLi64ELi64ELNS4_4UMMA5MajorE0ELSM_0ELNSL_7ScaleInE0ELSN_0EEEEEENS4_6LayoutISC_NS5_IJNSA_ILi0EEESR_SR_EEEEENS5_IJNS4_10UnderscoreESU_SU_EEEEENS4_13SM90_TMA_LOADENS4_14ComposedLayoutINS4_7SwizzleILi3ELi4ELi3EEENS4_18smem_ptr_flag_bitsILi32EEENSQ_INS5_IJNSA_ILi8EEENSA_ILi32EEEEEENS5_IJS14_SB_EEEEEEEvNS4_8identityESX_S18_vS19_EENS_8epilogue10collective18CollectiveEpilogueINS1B_23Sm100TmaWarpSpecializedILi3ELi2ELi16ELb1ELb0EEEJSF_NS5_IJNSQ_ISE_SB_EENSQ_IS14_SB_EEEEESG_SH_SG_SH_NS1B_6fusion15FusionCallbacksIS1F_NS1J_17LinearCombinationISG_fSG_fLNS_15FloatRoundStyleE2EEESF_S1I_JEEENS4_5SM1004TMEM4LOAD26SM100_TMEM_LOAD_16dp128b8xESX_S18_NS4_17SM75_U32x4_LDSM_NENS4_14SM90_TMA_STOREES18_NS4_17SM90_U32x4_STSM_NENS4_39AutoVectorizingCopyWithAssumedAlignmentILi128EEEEEEvvEEEEvNT_6ParamsE)
        .other          _ZN7cutlass13device_kernelINS_4gemm6kernel13GemmUniversalIN4cute5tupleIJiiiiEEENS1_10collective13CollectiveMmaINS1_35MainloopSm100TmaUmmaWarpSpecializedILi4ELi2ELi4ENS5_IJNS4_1CILi1EEESB_SB_EEEEENS5_IJNSA_ILi64EEESE_SE_EEENS_10tfloat32_tENS5_IJlSB_lEEESG_SH_NS4_8TiledMMAINS4_8MMA_AtomIJNS4_17SM100_MMA_TF32_SSISG_SG_fLi64ELi64ELNS4_4UMMA5MajorE0ELSM_0ELNSL_7ScaleInE0ELSN_0EEEEEENS4_6LayoutISC_NS5_IJNSA_ILi0EEESR_SR_EEEEENS5_IJNS4_10UnderscoreESU_SU_EEEEENS4_13SM90_TMA_LOADENS4_14ComposedLayoutINS4_7SwizzleILi3ELi4ELi3EEENS4_18smem_ptr_flag_bitsILi32EEENSQ_INS5_IJNSA_ILi8EEENSA_ILi32EEEEEENS5_IJS14_SB_EEEEEEEvNS4_8identityESX_S18_vS19_EENS_8epilogue10collective18CollectiveEpilogueINS1B_23Sm100TmaWarpSpecializedILi3ELi2ELi16ELb1ELb0EEEJSF_NS5_IJNSQ_ISE_SB_EENSQ_IS14_SB_EEEEESG_SH_SG_SH_NS1B_6fusion15FusionCallbacksIS1F_NS1J_17LinearCombinationISG_fSG_fLNS_15FloatRoundStyleE2EEESF_S1I_JEEENS4_5SM1004TMEM4LOAD26SM100_TMEM_LOAD_16dp128b8xESX_S18_NS4_17SM75_U32x4_LDSM_NENS4_14SM90_TMA_STOREES18_NS4_17SM90_U32x4_STSM_NENS4_39AutoVectorizingCopyWithAssumedAlignmentILi128EEEEEEvvEEEEvNT_6ParamsE,@"STO_CUDA_ENTRY STV_DEFAULT"
_ZN7cutlass13device_kernelINS_4gemm6kernel13GemmUniversalIN4cute5tupleIJiiiiEEENS1_10collective13CollectiveMmaINS1_35MainloopSm100TmaUmmaWarpSpecializedILi4ELi2ELi4ENS5_IJNS4_1CILi1EEESB_SB_EEEEENS5_IJNSA_ILi64EEESE_SE_EEENS_10tfloat32_tENS5_IJlSB_lEEESG_SH_NS4_8TiledMMAINS4_8MMA_AtomIJNS4_17SM100_MMA_TF32_SSISG_SG_fLi64ELi64ELNS4_4UMMA5MajorE0ELSM_0ELNSL_7ScaleInE0ELSN_0EEEEEENS4_6LayoutISC_NS5_IJNSA_ILi0EEESR_SR_EEEEENS5_IJNS4_10UnderscoreESU_SU_EEEEENS4_13SM90_TMA_LOADENS4_14ComposedLayoutINS4_7SwizzleILi3ELi4ELi3EEENS4_18smem_ptr_flag_bitsILi32EEENSQ_INS5_IJNSA_ILi8EEENSA_ILi32EEEEEENS5_IJS14_SB_EEEEEEEvNS4_8identityESX_S18_vS19_EENS_8epilogue10collective18CollectiveEpilogueINS1B_23Sm100TmaWarpSpecializedILi3ELi2ELi16ELb1ELb0EEEJSF_NS5_IJNSQ_ISE_SB_EENSQ_IS14_SB_EEEEESG_SH_SG_SH_NS1B_6fusion15FusionCallbacksIS1F_NS1J_17LinearCombinationISG_fSG_fLNS_15FloatRoundStyleE2EEESF_S1I_JEEENS4_5SM1004TMEM4LOAD26SM100_TMEM_LOAD_16dp128b8xESX_S18_NS4_17SM75_U32x4_LDSM_NENS4_14SM90_TMA_STOREES18_NS4_17SM90_U32x4_STSM_NENS4_39AutoVectorizingCopyWithAssumedAlignmentILi128EEEEEEvvEEEEvNT_6ParamsE:
[----:B------:R-:W1:Y:S01]  /*0000*/  LDC R1, c[0x0][0x37c] ;  /* 0x0000df00ff017b82 */ /* 0x000e620000000800 */
[----:B------:R-:W2:Y:S01]  /*0010*/  S2R R79, SR_TID.X ;  /* 0x00000000004f7919 */ /* 0x000ea20000002100 */
[----:B------:R-:W3:Y:S01]  /*0020*/  LDCU.64 UR4, c[0x0][0x890] ;  /* 0x00011200ff0477ac */ /* 0x000ee20008000a00 */
[----:B------:R-:W-:Y:S02]  /*0030*/  PRMT R67, RZ, 0x7610, R67 ;  /* 0x00007610ff437816 */ /* 0x000fe40000000043 */
[----:B------:R-:W-:Y:S01]  /*0040*/  ELECT P5, URZ, PT ;  /* 0x0000000000ff782f */ /* 0x000fe200038a0000 */
[----:B------:R-:W4:Y:S01]  /*0050*/  LDCU.64 UR46, c[0x0][0x358] ;  /* 0x00006b00ff2e77ac */ /* 0x000f220008000a00 */
[----:B---3--:R-:W-:-:S04]  /*0060*/  UISETP.NE.U32.AND UP0, UPT, UR4, URZ, UPT ;  /* 0x000000ff0400728c */ /* 0x008fc8000bf05070 */
[----:B------:R-:W-:Y:S01]  /*0070*/  UISETP.NE.AND.EX UP0, UPT, UR5, URZ, UPT, UP0 ;  /* 0x000000ff0500728c */ /* 0x000fe2000bf05300 */
[----:B--2---:R-:W-:-:S05]  /*0080*/  SHF.R.U32.HI R73, RZ, 0x5, R79 ;  /* 0x00000005ff497819 */ /* 0x004fca000001164f */
[----:B------:R-:W2:Y:S02]  /*0090*/  SHFL.IDX PT, R0, R73, RZ, 0x1f ;  /* 0x00001fff49007589 */ /* 0x000ea400000e0000 */
[----:B--2---:R-:W-:Y:S01]  /*00a0*/  R2UR UR8, R0 ;  /* 0x00000000000872ca */ /* 0x004fe200000e0000 */
[----:B-1--4-:R-:W-:-:S14]  /*00b0*/  BRA.U UP0, `(.L_x_0) ;  /* 0x00000001002c7547 */ /* 0x012fdc000b800000 */
[----:B------:R-:W1:Y:S02]  /*00c0*/  LDCU.64 UR6, c[0x0][0x888] ;  /* 0x00011100ff0677ac */ /* 0x000e640008000a00 */
[----:B-1----:R-:W-:-:S04]  /*00d0*/  UISETP.NE.U32.AND UP0, UPT, UR6, URZ, UPT ;  /* 0x000000ff0600728c */ /* 0x002fc8000bf05070 */
[----:B------:R-:W-:-:S09]  /*00e0*/  UISETP.NE.AND.EX UP0, UPT, UR7, URZ, UPT, UP0 ;  /* 0x000000ff0700728c */ /* 0x000fd2000bf05300 */
[----:B------:R-:W-:Y:S05]  /*00f0*/  BRA.U !UP0, `(.L_x_1) ;  /* 0x0000000108107547 */ /* 0x000fea000b800000 */
[----:B------:R-:W1:Y:S02]  /*0100*/  LDC.64 R2, c[0x0][0x888] ;  /* 0x00022200ff027b82 */ /* 0x000e640000000a00 */
[----:B-1----:R1:W5:Y:S01]  /*0110*/  LDG.E R35, desc[UR46][R2.64] ;  /* 0x0000002e02237981 */ /* 0x002362000c1e1900 */
[----:B------:R-:W-:Y:S01]  /*0120*/  HFMA2 R67, -RZ, RZ, 0, 5.9604644775390625e-08 ;  /* 0x00000001ff437431 */ /* 0x000fe200000001ff */
[----:B------:R-:W-:Y:S05]  /*0130*/  BRA `(.L_x_0) ;  /* 0x00000000000c7947 */ /* 0x000fea0003800000 */
.L_x_1:
[----:B------:R-:W1:Y:S01]  /*0140*/  LDCU UR6, c[0x0][0x880] ;  /* 0x00011000ff0677ac */ /* 0x000e620008000800 */
[----:B------:R-:W-:Y:S01]  /*0150*/  HFMA2 R67, -RZ, RZ, 0, 5.9604644775390625e-08 ;  /* 0x00000001ff437431 */ /* 0x000fe200000001ff */
[----:B-1----:R-:W-:-:S07]  /*0160*/  MOV R35, UR6 ;  /* 0x0000000600237c02 */ /* 0x002fce0008000f00 */
.L_x_0:
[----:B------:R-:W2:Y:S02]  /*0170*/  LDCU.64 UR6, c[0x0][0x8b0] ;  /* 0x00011600ff0677ac */ /* 0x000ea40008000a00 */
[----:B--2---:R-:W-:-:S04]  /*0180*/  UISETP.NE.U32.AND UP0, UPT, UR6, URZ, UPT ;  /* 0x000000ff0600728c */ /* 0x004fc8000bf05070 */
[----:B------:R-:W-:-:S09]  /*0190*/  UISETP.NE.AND.EX UP0, UPT, UR7, URZ, UPT, UP0 ;  /* 0x000000ff0700728c */ /* 0x000fd2000bf05300 */
[----:B------:R-:W-:Y:S05]  /*01a0*/  BRA.U UP0, `(.L_x_2) ;  /* 0x0000000100247547 */ /* 0x000fea000b800000 */
[----:B------:R-:W2:Y:S02]  /*01b0*/  LDCU.64 UR6, c[0x0][0x8a8] ;  /* 0x00011500ff0677ac */ /* 0x000ea40008000a00 */
[----:B--2---:R-:W-:-:S04]  /*01c0*/  UISETP.NE.U32.AND UP0, UPT, UR6, URZ, UPT ;  /* 0x000000ff0600728c */ /* 0x004fc8000bf05070 */
[----:B------:R-:W-:-:S09]  /*01d0*/  UISETP.NE.AND.EX UP0, UPT, UR7, URZ, UPT, UP0 ;  /* 0x000000ff0700728c */ /* 0x000fd2000bf05300 */
[----:B------:R-:W-:Y:S05]  /*01e0*/  BRA.U !UP0, `(.L_x_3) ;  /* 0x00000001080c7547 */ /* 0x000fea000b800000 */
[----:B-1----:R-:W1:Y:S02]  /*01f0*/  LDC.64 R2, c[0x0][0x8a8] ;  /* 0x00022a00ff027b82 */ /* 0x002e640000000a00 */
[----:B-1----:R2:W5:Y:S01]  /*0200*/  LDG.E R33, desc[UR46][R2.64] ;  /* 0x0000002e02217981 */ /* 0x002562000c1e1900 */
[----:B------:R-:W-:Y:S05]  /*0210*/  BRA `(.L_x_2) ;  /* 0x0000000000087947 */ /* 0x000fea0003800000 */
.L_x_3:
[----:B------:R-:W2:Y:S02]  /*0220*/  LDCU UR6, c[0x0][0x8a0] ;  /* 0x00011400ff0677ac */ /* 0x000ea40008000800 */
[----:B--2---:R-:W-:Y:S02]  /*0230*/  MOV R33, UR6 ;  /* 0x0000000600217c02 */ /* 0x004fe40008000f00 */
.L_x_2:
[----:B------:R-:W-:Y:S01]  /*0240*/  IMAD.U32 R0, RZ, RZ, UR8 ;  /* 0x00000008ff007e24 */ /* 0x000fe2000f8e00ff */
[----:B------:R-:W-:Y:S04]  /*0250*/  BSSY.RECONVERGENT B0, `(.L_x_4) ;  /* 0x000000c000007945 */ /* 0x000fe80003800200 */
[C---:B------:R-:W-:Y:S02]  /*0260*/  ISETP.NE.OR P1, PT, R0.reuse, 0x1, !P5 ;  /* 0x000000010000780c */ /* 0x040fe40006f25670 */
[----:B------:R-:W-:-:S11]  /*0270*/  ISETP.NE.OR P0, PT, R0, 0x3, !P5 ;  /* 0x000000030000780c */ /* 0x000fd60006f05670 */
[----:B------:R-:W-:Y:S05]  /*0280*/  @P1 BRA `(.L_x_5) ;  /* 0x0000000000201947 */ /* 0x000fea0003800000 */
[----:B------:R-:W3:Y:S02]  /*0290*/  LDCU.64 UR6, c[0x0][0x348] ;  /* 0x00006900ff0677ac */ /* 0x000ee40008000a00 */
[----:B---3--:R-:W-:Y:S02]  /*02a0*/  UIADD3 UR10, UP1, UPT, UR6, 0x80, URZ ;  /* 0x00000080060a7890 */ /* 0x008fe4000ff3e0ff */
[----:B------:R-:W-:Y:S02]  /*02b0*/  UIADD3 UR6, UP0, UPT, UR6, 0x180, URZ ;  /* 0x0000018006067890 */ /* 0x000fe4000ff1e0ff */
[----:B------:R-:W-:Y:S02]  /*02c0*/  UIADD3.X UR11, UPT, UPT, URZ, UR7, URZ, UP1, !UPT ;  /* 0x00000007ff0b7290 */ /* 0x000fe40008ffe4ff */
[----:B------:R-:W-:-:S07]  /*02d0*/  UIADD3.X UR7, UPT, UPT, URZ, UR7, URZ, UP0, !UPT ;  /* 0x00000007ff077290 */ /* 0x000fce00087fe4ff */
[----:B------:R3:W-:Y:S02]  /*02e0*/  UTMACCTL.PF [UR10] ;  /* 0x000000000a0079b9 */ /* 0x0007e40008040000 */
[----:B------:R3:W-:Y:S02]  /*02f0*/  UTMACCTL.PF [UR6] ;  /* 0x00000000060079b9 */ /* 0x0007e40008040000 */
[----:B---3--:R-:W-:Y:S01]  /*0300*/  NOP ;  /* 0x0000000000007918 */ /* 0x008fe20000000000 */
.L_x_5:
[----:B------:R-:W-:Y:S05]  /*0310*/  BSYNC.RECONVERGENT B0 ;  /* 0x0000000000007941 */ /* 0x000fea0003800200 */
.L_x_4:
[----:B------:R-:W-:Y:S04]  /*0320*/  BSSY.RECONVERGENT B0, `(.L_x_6) ;  /* 0x000000a000007945 */ /* 0x000fe80003800200 */
        /* <DEDUP_REMOVED lines=9> */
.L_x_7:
[----:B------:R-:W-:Y:S05]  /*03c0*/  BSYNC.RECONVERGENT B0 ;  /* 0x0000000000007941 */ /* 0x000fea0003800200 */
.L_x_6:
[----:B------:R-:W3:Y:S01]  /*03d0*/  LDCU.64 UR6, c[0x0][0x888] ;  /* 0x00011100ff0677ac */ /* 0x000ee20008000a00 */
[----:B------:R-:W-:Y:S02]  /*03e0*/  UISETP.EQ.U32.AND UP1, UPT, UR4, URZ, UPT ;  /* 0x000000ff0400728c */ /* 0x000fe4000bf22070 */
[----:B------:R-:W-:Y:S02]  /*03f0*/  UPLOP3.LUT UP2, UPT, UPT, UPT, UPT, 0x80, 0x8 ;  /* 0x000000000008789c */ /* 0x000fe40003f4f070 */
[----:B---3--:R-:W-:-:S04]  /*0400*/  UISETP.NE.U32.AND UP0, UPT, UR6, URZ, UPT ;  /* 0x000000ff0600728c */ /* 0x008fc8000bf05070 */
[----:B------:R-:W-:-:S04]  /*0410*/  UISETP.NE.AND.EX UP0, UPT, UR7, URZ, UPT, UP0 ;  /* 0x000000ff0700728c */ /* 0x000fc8000bf05300 */
[----:B------:R-:W-:-:S04]  /*0420*/  UISETP.EQ.OR.EX UP3, UPT, UR5, URZ, !UP0, UP1 ;  /* 0x000000ff0500728c */ /* 0x000fc8000c762710 */
[----:B------:R-:W-:-:S05]  /*0430*/  UP2UR UR53, UPR, URZ, 0x8 ;  /* 0x00000008ff357883 */ /* 0x000fca0008000000 */
[----:B------:R-:W-:Y:S07]  /*0440*/  BRA.U !UP3, `(.L_x_8) ;  /* 0x000000010b207547 */ /* 0x000fee000b800000 */
[----:B------:R-:W-:Y:S01]  /*0450*/  UISETP.NE.U32.AND UP2, UPT, UR4, URZ, UPT ;  /* 0x000000ff0400728c */ /* 0x000fe2000bf45070 */
[----:B-----5:R-:W-:Y:S01]  /*0460*/  FSETP.NEU.AND P0, PT, R35, RZ, PT ;  /* 0x000000ff2300720b */ /* 0x020fe20003f0d000 */
[----:B------:R-:W-:Y:S02]  /*0470*/  USEL UR4, URZ, 0xffffffff, UP0 ;  /* 0xffffffffff047887 */ /* 0x000fe40008000000 */
[----:B------:R-:W-:-:S10]  /*0480*/  UISETP.NE.AND.EX UP2, UPT, UR5, URZ, UPT, UP2 ;  /* 0x000000ff0500728c */ /* 0x000fd4000bf45320 */
[----:B------:R-:W-:Y:S01]  /*0490*/  VOTEU.ANY UP1, P0 ;  /* 0x0000000000ff7886 */ /* 0x000fe20000020100 */
[----:B------:R-:W-:-:S04]  /*04a0*/  @!UP2 USEL UR4, URZ, 0xffffffff, UP1 ;  /* 0xffffffffff04a887 */ /* 0x000fc80008800000 */
[----:B------:R-:W-:-:S04]  /*04b0*/  ULOP3.LUT UR4, UR4, 0x1, URZ, 0xc0, !UPT ;  /* 0x0000000104047892 */ /* 0x000fc8000f8ec0ff */
[----:B------:R-:W-:-:S11]  /*04c0*/  UISETP.NE.U32.AND UP2, UPT, UR4, 0x1, UPT ;  /* 0x000000010400788c */ /* 0x000fd6000bf45070 */
.L_x_8:
[----:B-12---:R-:W1:Y:S01]  /*04d0*/  SHFL.IDX PT, R2, R73, RZ, 0x1f ;  /* 0x00001fff49027589 */ /* 0x006e6200000e0000 */
[----:B------:R-:W-:-:S04]  /*04e0*/  UISETP.NE.AND UP1, UPT, UR8, 0x2, UPT ;  /* 0x000000020800788c */ /* 0x000fc8000bf25270 */
[----:B------:R-:W-:Y:S01]  /*04f0*/  USEL UR6, URZ, 0x1, UP1 ;  /* 0x00000001ff067887 */ /* 0x000fe20008800000 */
[----:B-1----:R-:W-:-:S13]  /*0500*/  ISETP.NE.AND P0, PT, R2, RZ, PT ;  /* 0x000000ff0200720c */ /* 0x002fda0003f05270 */
[----:B------:R-:W-:Y:S05]  /*0510*/  @P0 BRA `(.L_x_9) ;  /* 0x0000000000480947 */ /* 0x000fea0003800000 */
[----:B------:R-:W1:Y:S01]  /*0520*/  S2UR UR5, SR_CgaCtaId ;  /* 0x00000000000579c3 */ /* 0x000e620000008800 */
[----:B------:R-:W-:Y:S01]  /*0530*/  UMOV UR7, 0x400 ;  /* 0x0000040000077882 */ /* 0x000fe20000000000 */
[----:B------:R-:W-:Y:S01]  /*0540*/  UMOV UR4, 0x1 ;  /* 0x0000000100047882 */ /* 0x000fe20000000000 */
[----:B------:R-:W-:Y:S01]  /*0550*/  ELECT P0, URZ, PT ;  /* 0x0000000000ff782f */ /* 0x000fe20003800000 */
[----:B------:R-:W-:-:S04]  /*0560*/  UIADD3 UR10, UPT, UPT, -UR4, 0x100000, URZ ;  /* 0x00100000040a7890 */ /* 0x000fc8000fffe1ff */
[----:B------:R-:W-:Y:S02]  /*0570*/  USHF.L.U32 UR11, UR10, 0xb, URZ ;  /* 0x0000000b0a0b7899 */ /* 0x000fe400080006ff */
[----:B------:R-:W-:Y:S02]  /*0580*/  USHF.L.U32 UR10, UR10, 0x1, URZ ;  /* 0x000000010a0a7899 */ /* 0x000fe400080006ff */
[----:B-1----:R-:W-:Y:S01]  /*0590*/  ULEA UR5, UR5, UR7, 0x18 ;  /* 0x0000000705057291 */ /* 0x002fe2000f8ec0ff */
[----:B------:R-:W1:Y:S11]  /*05a0*/  FENCE.VIEW.ASYNC.S ;  /* 0x00000000000073c6 */ /* 0x000e760000000000 */
[----:B-1----:R1:W2:Y:S01]  /*05b0*/  SYNCS.EXCH.64 URZ, [UR5], UR10 ;  /* 0x0000000a05ff75b2 */ /* 0x0022a20008000100 */
[----:B------:R1:W3:Y:S01]  /*05c0*/  SYNCS.EXCH.64 URZ, [UR5+0x20], UR10 ;  /* 0x0000200a05ff75b2 */ /* 0x0002e20008000100 */
[----:B------:R1:W4:Y:S01]  /*05d0*/  SYNCS.EXCH.64 URZ, [UR5+0x8], UR10 ;  /* 0x0000080a05ff75b2 */ /* 0x0003220008000100 */
[----:B------:R1:W1:Y:S01]  /*05e0*/  SYNCS.EXCH.64 URZ, [UR5+0x28], UR10 ;  /* 0x0000280a05ff75b2 */ /* 0x0002620008000100 */
[----:B------:R1:W1:Y:S01]  /*05f0*/  SYNCS.EXCH.64 URZ, [UR5+0x10], UR10 ;  /* 0x0000100a05ff75b2 */ /* 0x0002620008000100 */
[----:B------:R1:W1:Y:S01]  /*0600*/  SYNCS.EXCH.64 URZ, [UR5+0x30], UR10 ;  /* 0x0000300a05ff75b2 */ /* 0x0002620008000100 */
[----:B------:R1:W1:Y:S01]  /*0610*/  SYNCS.EXCH.64 URZ, [UR5+0x18], UR10 ;  /* 0x0000180a05ff75b2 */ /* 0x0002620008000100 */
[----:B------:R1:W1:Y:S01]  /*0620*/  SYNCS.EXCH.64 URZ, [UR5+0x38], UR10 ;  /* 0x0000380a05ff75b2 */ /* 0x0002620008000100 */
[----:B------:R-:W-:Y:S01]  /*0630*/  NOP ;  /* 0x0000000000007918 */ /* 0x000fe20000000000 */
.L_x_9:
[----:B------:R-:W2:Y:S01]  /*0640*/  SHFL.IDX PT, R2, R73, RZ, 0x1f ;  /* 0x00001fff49027589 */ /* 0x000ea200000e0000 */
[----:B------:R-:W-:Y:S01]  /*0650*/  NOP ;  /* 0x0000000000007918 */ /* 0x000fe20000000000 */
[----:B--2---:R-:W-:-:S13]  /*0660*/  ISETP.NE.AND P0, PT, R2, 0x1, PT ;  /* 0x000000010200780c */ /* 0x004fda0003f05270 */
[----:B------:R-:W-:Y:S05]  /*0670*/  @P0 BRA `(.L_x_10) ;  /* 0x0000000000500947 */ /* 0x000fea0003800000 */
[----:B------:R-:W2:Y:S01]  /*0680*/  S2UR UR7, SR_CgaCtaId ;  /* 0x00000000000779c3 */ /* 0x000ea20000008800 */
[----:B------:R-:W-:Y:S01]  /*0690*/  UMOV UR9, 0x400 ;  /* 0x0000040000097882 */ /* 0x000fe20000000000 */
[----:B-1----:R-:W-:Y:S01]  /*06a0*/  UMOV UR5, 0x20 ;  /* 0x0000002000057882 */ /* 0x002fe20000000000 */
[----:B------:R-:W-:Y:S01]  /*06b0*/  UMOV UR4, 0x80 ;  /* 0x0000008000047882 */ /* 0x000fe20000000000 */
[----:B------:R-:W-:-:S04]  /*06c0*/  UIADD3 UR10, UPT, UPT, -UR5, 0x100000, URZ ;  /* 0x00100000050a7890 */ /* 0x000fc8000fffe1ff */
[----:B------:R-:W-:Y:S02]  /*06d0*/  USHF.L.U32 UR11, UR10, 0xb, URZ ;  /* 0x0000000b0a0b7899 */ /* 0x000fe400080006ff */
[----:B------:R-:W-:Y:S02]  /*06e0*/  USHF.L.U32 UR10, UR10, 0x1, URZ ;  /* 0x000000010a0a7899 */ /* 0x000fe400080006ff */
[----:B------:R-:W-:-:S04]  /*06f0*/  UIADD3 UR4, UPT, UPT, -UR4, 0x100000, URZ ;  /* 0x0010000004047890 */ /* 0x000fc8000fffe1ff */
[----:B------:R-:W-:Y:S02]  /*0700*/  USHF.L.U32 UR5, UR4, 0xb, URZ ;  /* 0x0000000b04057899 */ /* 0x000fe400080006ff */
[----:B------:R-:W-:Y:S01]  /*0710*/  USHF.L.U32 UR4, UR4, 0x1, URZ ;  /* 0x0000000104047899 */ /* 0x000fe200080006ff */
[----:B------:R-:W-:Y:S01]  /*0720*/  ELECT P0, URZ, PT ;  /* 0x0000000000ff782f */ /* 0x000fe20003800000 */
[----:B--2---:R-:W-:Y:S01]  /*0730*/  ULEA UR7, UR7, UR9, 0x18 ;  /* 0x0000000907077291 */ /* 0x004fe2000f8ec0ff */
[----:B------:R-:W1:Y:S11]  /*0740*/  FENCE.VIEW.ASYNC.S ;  /* 0x00000000000073c6 */ /* 0x000e760000000000 */
[----:B-1----:R2:W1:Y:S01]  /*0750*/  SYNCS.EXCH.64 URZ, [UR7+0x40], UR10 ;  /* 0x0000400a07ff75b2 */ /* 0x0024620008000100 */
[----:B------:R2:W1:Y:S01]  /*0760*/  SYNCS.EXCH.64 URZ, [UR7+0x58], UR4 ;  /* 0x0000580407ff75b2 */ /* 0x0004620008000100 */
[----:B------:R2:W1:Y:S01]  /*0770*/  SYNCS.EXCH.64 URZ, [UR7+0x48], UR10 ;  /* 0x0000480a07ff75b2 */ /* 0x0004620008000100 */
[----:B------:R2:W1:Y:S01]  /*0780*/  SYNCS.EXCH.64 URZ, [UR7+0x60], UR4 ;  /* 0x0000600407ff75b2 */ /* 0x0004620008000100 */
[----:B------:R2:W1:Y:S01]  /*0790*/  SYNCS.EXCH.64 URZ, [UR7+0x50], UR10 ;  /* 0x0000500a07ff75b2 */ /* 0x0004620008000100 */
[----:B------:R2:W1:Y:S02]  /*07a0*/  SYNCS.EXCH.64 URZ, [UR7+0x68], UR4 ;  /* 0x0000680407ff75b2 */ /* 0x0004640008000100 */
[----:B--2---:R-:W-:Y:S01]  /*07b0*/  NOP ;  /* 0x0000000000007918 */ /* 0x004fe20000000000 */
.L_x_10:
[----:B------:R-:W2:Y:S01]  /*07c0*/  SHFL.IDX PT, R2, R73, RZ, 0x1f ;  /* 0x00001fff49027589 */ /* 0x000ea200000e0000 */
[----:B------:R-:W-:Y:S01]  /*07d0*/  NOP ;  /* 0x0000000000007918 */ /* 0x000fe20000000000 */
[----:B--2---:R-:W-:-:S13]  /*07e0*/  ISETP.NE.AND P0, PT, R2, 0x3, PT ;  /* 0x000000030200780c */ /* 0x004fda0003f05270 */
[----:B------:R-:W-:Y:S05]  /*07f0*/  @P0 BRA `(.L_x_11) ;  /* 0x0000000000300947 */ /* 0x000fea0003800000 */
[----:B-1----:R-:W1:Y:S01]  /*0800*/  S2UR UR5, SR_CgaCtaId ;  /* 0x00000000000579c3 */ /* 0x002e620000008800 */
        /* <DEDUP_REMOVED lines=8> */
[----:B-1----:R2:W1:Y:S01]  /*0890*/  SYNCS.EXCH.64 URZ, [UR5+0x70], UR10 ;  /* 0x0000700a05ff75b2 */ /* 0x0024620008000100 */
[----:B------:R2:W1:Y:S02]  /*08a0*/  SYNCS.EXCH.64 URZ, [UR5+0x78], UR10 ;  /* 0x0000780a05ff75b2 */ /* 0x0004640008000100 */
[----:B--2---:R-:W-:Y:S01]  /*08b0*/  NOP ;  /* 0x0000000000007918 */ /* 0x004fe20000000000 */
.L_x_11:
[----:B------:R-:W2:Y:S01]  /*08c0*/  SHFL.IDX PT, R2, R73, RZ, 0x1f ;  /* 0x00001fff49027589 */ /* 0x000ea200000e0000 */
[----:B------:R-:W-:Y:S01]  /*08d0*/  NOP ;  /* 0x0000000000007918 */ /* 0x000fe20000000000 */
[----:B--2---:R-:W-:-:S13]  /*08e0*/  ISETP.NE.AND P0, PT, R2, 0x4, PT ;  /* 0x000000040200780c */ /* 0x004fda0003f05270 */
[----:B------:R-:W-:Y:S05]  /*08f0*/  @P0 BRA `(.L_x_12) ;  /* 0x00000000004c0947 */ /* 0x000fea0003800000 */
[----:B-1----:R-:W1:Y:S01]  /*0900*/  S2UR UR5, SR_CgaCtaId ;  /* 0x00000000000579c3 */ /* 0x002e620000008800 */
[----:B------:R-:W-:Y:S01]  /*0910*/  UMOV UR9, 0x100 ;  /* 0x0000010000097882 */ /* 0x000fe20000000000 */
[----:B------:R-:W-:Y:S01]  /*0920*/  UMOV UR7, 0x400 ;  /* 0x0000040000077882 */ /* 0x000fe20000000000 */
[----:B------:R-:W-:Y:S01]  /*0930*/  USEL UR9, UR9, 0xe0, UP2 ;  /* 0x000000e009097887 */ /* 0x000fe20009000000 */
[----:B------:R-:W-:Y:S01]  /*0940*/  UMOV UR4, 0x1 ;  /* 0x0000000100047882 */ /* 0x000fe20000000000 */
[----:B------:R-:W-:Y:S01]  /*0950*/  ELECT P0, URZ, PT ;  /* 0x0000000000ff782f */ /* 0x000fe20003800000 */
[----:B------:R-:W-:-:S04]  /*0960*/  UIADD3 UR10, UPT, UPT, -UR4, 0x100000, URZ ;  /* 0x00100000040a7890 */ /* 0x000fc8000fffe1ff */
[----:B------:R-:W-:Y:S02]  /*0970*/  USHF.L.U32 UR11, UR10, 0xb, URZ ;  /* 0x0000000b0a0b7899 */ /* 0x000fe400080006ff */
[----:B------:R-:W-:Y:S02]  /*0980*/  USHF.L.U32 UR10, UR10, 0x1, URZ ;  /* 0x000000010a0a7899 */ /* 0x000fe400080006ff */
[----:B------:R-:W-:-:S04]  /*0990*/  UIADD3 UR12, UPT, UPT, -UR9, 0x100000, URZ ;  /* 0x00100000090c7890 */ /* 0x000fc8000fffe1ff */
[----:B------:R-:W-:Y:S02]  /*09a0*/  USHF.L.U32 UR13, UR12, 0xb, URZ ;  /* 0x0000000b0c0d7899 */ /* 0x000fe400080006ff */
[----:B------:R-:W-:Y:S02]  /*09b0*/  USHF.L.U32 UR12, UR12, 0x1, URZ ;  /* 0x000000010c0c7899 */ /* 0x000fe400080006ff */
[----:B-1----:R-:W-:Y:S01]  /*09c0*/  ULEA UR5, UR5, UR7, 0x18 ;  /* 0x0000000705057291 */ /* 0x002fe2000f8ec0ff */
[----:B------:R-:W1:Y:S11]  /*09d0*/  FENCE.VIEW.ASYNC.S ;  /* 0x00000000000073c6 */ /* 0x000e760000000000 */
[----:B-1----:R2:W1:Y:S01]  /*09e0*/  SYNCS.EXCH.64 URZ, [UR5+0x80], UR10 ;  /* 0x0000800a05ff75b2 */ /* 0x0024620008000100 */
[----:B------:R2:W1:Y:S01]  /*09f0*/  SYNCS.EXCH.64 URZ, [UR5+0x90], UR12 ;  /* 0x0000900c05ff75b2 */ /* 0x0004620008000100 */
[----:B------:R2:W1:Y:S01]  /*0a00*/  SYNCS.EXCH.64 URZ, [UR5+0x88], UR10 ;  /* 0x0000880a05ff75b2 */ /* 0x0004620008000100 */
[----:B------:R2:W1:Y:S02]  /*0a10*/  SYNCS.EXCH.64 URZ, [UR5+0x98], UR12 ;  /* 0x0000980c05ff75b2 */ /* 0x0004640008000100 */
[----:B--2---:R-:W-:Y:S01]  /*0a20*/  NOP ;  /* 0x0000000000007918 */ /* 0x004fe20000000000 */
.L_x_12:
        /* <DEDUP_REMOVED lines=22> */
[----:B------:R2:W1:Y:S01]  /*0b90*/  SYNCS.EXCH.64 URZ, [UR7+0xd0], UR4 ;  /* 0x0000d00407ff75b2 */ /* 0x0004620008000100 */
[----:B------:R2:W1:Y:S01]  /*0ba0*/  SYNCS.EXCH.64 URZ, [UR7+0xb8], UR10 ;  /* 0x0000b80a07ff75b2 */ /* 0x0004620008000100 */
[----:B------:R2:W1:Y:S02]  /*0bb0*/  SYNCS.EXCH.64 URZ, [UR7+0xd8], UR4 ;  /* 0x0000d80407ff75b2 */ /* 0x0004640008000100 */
[----:B--2---:R-:W-:Y:S01]  /*0bc0*/  NOP ;  /* 0x0000000000007918 */ /* 0x004fe20000000000 */
.L_x_13:
        /* <DEDUP_REMOVED lines=18> */
.L_x_14:
[----:B-1----:R-:W1:Y:S01]  /*0cf0*/  S2UR UR5, SR_CTAID.X ;  /* 0x00000000000579c3 */ /* 0x002e620000002500 */
[----:B------:R-:W-:-:S05]  /*0d00*/  CS2R.32 R68, SR_CgaSize ;  /* 0x0000000000447805 */ /* 0x000fca0000008a00 */
[----:B------:R-:W-:-:S05]  /*0d10*/  IMAD R68, R68, -0xa0, RZ ;  /* 0xffffff6044447824 */ /* 0x000fca00078e02ff */
[----:B------:R-:W-:-:S14]  /*0d20*/  R2UR UR9, R68 ;  /* 0x00000000440972ca */ /* 0x000fdc00000e0000 */
[----:B------:R-:W2:Y:S01]  /*0d30*/  LDCU UR9, c[0x0][UR9+0x2b0] ;  /* 0x00005600090977ac */ /* 0x000ea20008000800 */
[----:B------:R-:W-:Y:S01]  /*0d40*/  NOP ;  /* 0x0000000000007918 */ /* 0x000fe20000000000 */
[----:B------:R-:W-:-:S05]  /*0d50*/  CS2R.32 R68, SR_CgaSize ;  /* 0x0000000000447805 */ /* 0x000fca0000008a00 */
[----:B------:R-:W-:-:S05]  /*0d60*/  IMAD R68, R68, -0xa0, RZ ;  /* 0xffffff6044447824 */ /* 0x000fca00078e02ff */
[----:B------:R-:W-:-:S14]  /*0d70*/  R2UR UR7, R68 ;  /* 0x00000000440772ca */ /* 0x000fdc00000e0000 */
[----:B------:R-:W3:Y:S01]  /*0d80*/  LDCU UR7, c[0x0][UR7+0x2b4] ;  /* 0x00005680070777ac */ /* 0x000ee20008000800 */
[----:B------:R-:W4:Y:S08]  /*0d90*/  S2UR UR4, SR_CTAID.Y ;  /* 0x00000000000479c3 */ /* 0x000f300000002600 */
[----:B------:R-:W3:Y:S01]  /*0da0*/  LDC R9, c[0x0][0xb24] ;  /* 0x0002c900ff097b82 */ /* 0x000ee20000000800 */
[----:B-1----:R-:W-:-:S02]  /*0db0*/  I2FP.F32.U32 R4, UR5 ;  /* 0x0000000500047c45 */ /* 0x002fc40008201000 */
[----:B------:R-:W-:-:S05]  /*0dc0*/  CS2R.32 R5, SR_CgaSize ;  /* 0x0000000000057805 */ /* 0x000fca0000008a00 */
[----:B------:R-:W-:-:S06]  /*0dd0*/  IMAD R5, R5, -0xa0, RZ ;  /* 0xffffff6005057824 */ /* 0x000fcc00078e02ff */
[----:B------:R-:W1:Y:S01]  /*0de0*/  LDC R5, c[0x0][R5+0x2a0] ;  /* 0x0000a80005057b82 */ /* 0x000e620000000800 */
[----:B------:R-:W-:Y:S01]  /*0df0*/  MOV R21, UR5 ;  /* 0x0000000500157c02 */ /* 0x000fe20008000f00 */
[----:B--2---:R-:W-:Y:S01]  /*0e00*/  FMUL R4, R4, UR9 ;  /* 0x0000000904047c20 */ /* 0x004fe20008400000 */
[----:B----4-:R-:W-:Y:S02]  /*0e10*/  I2FP.F32.U32 R2, UR4 ;  /* 0x0000000400027c45 */ /* 0x010fe40008201000 */
[----:B------:R-:W-:-:S05]  /*0e20*/  CS2R.32 R3, SR_CgaSize ;  /* 0x0000000000037805 */ /* 0x000fca0000008a00 */
[----:B------:R-:W-:-:S06]  /*0e30*/  IMAD R3, R3, -0xa0, RZ ;  /* 0xffffff6003037824 */ /* 0x000fcc00078e02ff */
[----:B------:R-:W2:Y:S01]  /*0e40*/  LDC R3, c[0x0][R3+0x2a4] ;  /* 0x0000a90003037b82 */ /* 0x000ea20000000800 */
[----:B------:R-:W4:Y:S01]  /*0e50*/  F2I.U32.TRUNC.NTZ R68, R4 ;  /* 0x0000000400447305 */ /* 0x000f22000020f000 */
[----:B------:R-:W-:Y:S01]  /*0e60*/  MOV R20, UR4 ;  /* 0x0000000400147c02 */ /* 0x000fe20008000f00 */
[----:B---3--:R-:W-:-:S05]  /*0e70*/  FMUL R2, R2, UR7 ;  /* 0x0000000702027c20 */ /* 0x008fca0008400000 */
[----:B------:R-:W-:Y:S01]  /*0e80*/  BAR.SYNC.DEFER_BLOCKING 0x0 ;  /* 0x0000000000007b1d */ /* 0x000fe20000010000 */
[----:B------:R-:W-:-:S05]  /*0e90*/  ISETP.GE.AND P0, PT, R9, 0x1, PT ;  /* 0x000000010900780c */ /* 0x000fca0003f06270 */
[----:B------:R-:W3:Y:S02]  /*0ea0*/  F2I.U32.TRUNC.NTZ R66, R2 ;  /* 0x0000000200427305 */ /* 0x000ee4000020f000 */
[----:B------:R-:W2:Y:S01]  /*0eb0*/  S2UR UR36, SR_CTAID.Z ;  /* 0x00000000002479c3 */ /* 0x000ea20000002700 */
[----:B----4-:R-:W-:-:S05]  /*0ec0*/  IADD3 R68, PT, PT, -R68, RZ, RZ ;  /* 0x000000ff44447210 */ /* 0x010fca0007ffe1ff */
[----:B-1----:R-:W-:Y:S01]  /*0ed0*/  IMAD R68, R5, R68, UR5 ;  /* 0x0000000505447e24 */ /* 0x002fe2000f8e0244 */
[----:B---3--:R-:W-:-:S05]  /*0ee0*/  IADD3 R66, PT, PT, -R66, RZ, RZ ;  /* 0x000000ff42427210 */ /* 0x008fca0007ffe1ff */
[----:B--2---:R-:W-:Y:S01]  /*0ef0*/  IMAD R66, R3, R66, UR4 ;  /* 0x0000000403427e24 */ /* 0x004fe2000f8e0242 */
[----:B------:R-:W-:Y:S06]  /*0f00*/  @!P0 BRA `(.L_x_15) ;  /* 0x0000000000b88947 */ /* 0x000fec0003800000 */
[----:B------:R-:W1:Y:S01]  /*0f10*/  LDC.64 R4, c[0x0][0xb18] ;  /* 0x0002c600ff047b82 */ /* 0x000e620000000a00 */
[----:B------:R-:W-:-:S07]  /*0f20*/  ISETP.NE.AND P0, PT, R9, 0x1, PT ;  /* 0x000000010900780c */ /* 0x000fce0003f05270 */
[----:B------:R-:W2:Y:S08]  /*0f30*/  LDC R10, c[0x0][0xb0c] ;  /* 0x0002c300ff0a7b82 */ /* 0x000eb00000000800 */
[----:B------:R-:W3:Y:S08]  /*0f40*/  LDC R11, c[0x0][0x370] ;  /* 0x0000dc00ff0b7b82 */ /* 0x000ef00000000800 */
[----:B------:R-:W4:Y:S01]  /*0f50*/  LDC R12, c[0x0][0x374] ;  /* 0x0000dd00ff0c7b82 */ /* 0x000f220000000800 */
[----:B-1----:R-:W-:-:S07]  /*0f60*/  ISETP.NE.AND P1, PT, R4, 0x1, PT ;  /* 0x000000010400780c */ /* 0x002fce0003f25270 */
[----:B------:R-:W3:Y:S01]  /*0f70*/  LDC.64 R6, c[0x0][0xb10] ;  /* 0x0002c400ff067b82 */ /* 0x000ee20000000a00 */
[----:B--2---:R-:W-:-:S07]  /*0f80*/  ISETP.NE.AND P2, PT, R10, 0x1, PT ;  /* 0x000000010a00780c */ /* 0x004fce0003f45270 */
[----:B------:R-:W1:Y:S08]  /*0f90*/  LDC R8, c[0x0][0xb20] ;  /* 0x0002c800ff087b82 */ /* 0x000e700000000800 */
[----:B------:R-:W2:Y:S01]  /*0fa0*/  LDC.64 R2, c[0x0][0xb28] ;  /* 0x0002ca00ff027b82 */ /* 0x000ea20000000a00 */
[----:B----4-:R-:W-:-:S04]  /*0fb0*/  IMAD.HI.U32 R13, R12, R5, RZ ;  /* 0x000000050c0d7227 */ /* 0x010fc800078e00ff */
[----:B------:R-:W-:-:S04]  /*0fc0*/  IMAD.HI.U32 R5, R20, R5, RZ ;  /* 0x0000000514057227 */ /* 0x000fc800078e00ff */
[----:B---3--:R-:W-:-:S04]  /*0fd0*/  IMAD.HI.U32 R14, R11, R6, RZ ;  /* 0x000000060b0e7227 */ /* 0x008fc800078e00ff */
[C---:B------:R-:W-:Y:S01]  /*0fe0*/  IMAD.HI.U32 R16, R21.reuse, R6, RZ ;  /* 0x0000000615107227 */ /* 0x040fe200078e00ff */
[-C--:B------:R-:W-:Y:S02]  /*0ff0*/  @P2 SHF.R.U32.HI R11, RZ, R7.reuse, R14 ;  /* 0x00000007ff0b2219 */ /* 0x080fe4000001160e */
[-C--:B-1----:R-:W-:Y:S02]  /*1000*/  @P1 SHF.R.U32.HI R12, RZ, R8.reuse, R13 ;  /* 0x00000008ff0c1219 */ /* 0x082fe4000001160d */
[----:B------:R-:W-:Y:S02]  /*1010*/  SHF.R.U32.HI R5, RZ, R8, R5 ;  /* 0x00000008ff057219 */ /* 0x000fe40000011605 */
[----:B------:R-:W-:Y:S02]  /*1020*/  SHF.R.U32.HI R16, RZ, R7, R16 ;  /* 0x00000007ff107219 */ /* 0x000fe40000011610 */
[----:B------:R-:W-:Y:S01]  /*1030*/  SEL R5, R20, R5, !P1 ;  /* 0x0000000514057207 */ /* 0x000fe20004800000 */
[----:B--2---:R-:W-:Y:S01]  /*1040*/  IMAD.HI.U32 R14, R12, R2, RZ ;  /* 0x000000020c0e7227 */ /* 0x004fe200078e00ff */
[----:B------:R-:W-:-:S02]  /*1050*/  SEL R7, R21, R16, !P2 ;  /* 0x0000001015077207 */ /* 0x000fc40005000000 */
[----:B------:R-:W-:Y:S01]  /*1060*/  IADD3 R13, PT, PT, -R5, RZ, RZ ;  /* 0x000000ff050d7210 */ /* 0x000fe20007ffe1ff */
[----:B------:R-:W-:Y:S01]  /*1070*/  IMAD.HI.U32 R6, R11, R2, RZ ;  /* 0x000000020b067227 */ /* 0x000fe200078e00ff */
[----:B------:R-:W-:-:S03]  /*1080*/  @P0 SHF.R.U32.HI R12, RZ, R3, R14 ;  /* 0x00000003ff0c0219 */ /* 0x000fc6000001160e */
[----:B------:R-:W-:Y:S01]  /*1090*/  IMAD R13, R4, R13, R20 ;  /* 0x0000000d040d7224 */ /* 0x000fe200078e0214 */
[----:B------:R-:W-:Y:S01]  /*10a0*/  @P0 SHF.R.U32.HI R11, RZ, R3, R6 ;  /* 0x00000003ff0b0219 */ /* 0x000fe20000011606 */
[----:B------:R-:W-:-:S04]  /*10b0*/  IMAD R12, R12, R9, RZ ;  /* 0x000000090c0c7224 */ /* 0x000fc800078e02ff */
[----:B------:R-:W-:Y:S01]  /*10c0*/  IMAD R6, R11, R9, RZ ;  /* 0x000000090b067224 */ /* 0x000fe200078e02ff */
[----:B------:R-:W-:-:S04]  /*10d0*/  ISETP.GE.AND P1, PT, R5, R12, PT ;  /* 0x0000000c0500720c */ /* 0x000fc80003f26270 */
[----:B------:R-:W-:Y:S01]  /*10e0*/  ISETP.GE.OR P1, PT, R7, R6, P1 ;  /* 0x000000060700720c */ /* 0x000fe20000f26670 */
[----:B------:R-:W-:-:S05]  /*10f0*/  IMAD.HI.U32 R6, R5, R2, RZ ;  /* 0x0000000205067227 */ /* 0x000fca00078e00ff */
[----:B------:R-:W-:-:S04]  /*1100*/  SHF.R.U32.HI R6, RZ, R3, R6 ;  /* 0x00000003ff067219 */ /* 0x000fc80000011606 */
[----:B------:R-:W-:-:S03]  /*1110*/  SEL R6, R5, R6, !P0 ;  /* 0x0000000605067207 */ /* 0x000fc60004000000 */
[----:B------:R-:W-:Y:S01]  /*1120*/  @!P1 IMAD.HI.U32 R8, R7, R2, RZ ;  /* 0x0000000207089227 */ /* 0x000fe200078e00ff */
[----:B------:R-:W-:-:S04]  /*1130*/  IADD3 R2, PT, PT, -R6, RZ, RZ ;  /* 0x000000ff06027210 */ /* 0x000fc80007ffe1ff */
[----:B------:R-:W-:Y:S01]  /*1140*/  @!P1 SHF.R.U32.HI R8, RZ, R3, R8 ;  /* 0x00000003ff089219 */ /* 0x000fe20000011608 */
[----:B------:R-:W-:-:S03]  /*1150*/  IMAD R2, R9, R2, R5 ;  /* 0x0000000209027224 */ /* 0x000fc600078e0205 */
[----:B------:R-:W-:-:S05]  /*1160*/  @!P1 SEL R3, R7, R8, !P0 ;  /* 0x0000000807039207 */ /* 0x000fca0004000000 */
[--C-:B------:R-:W-:Y:S02]  /*1170*/  @!P1 IMAD.IADD R6, R6, 0x1, -R3.reuse ;  /* 0x0000000106069824 */ /* 0x100fe400078e0a03 */
[----:B------:R-:W-:Y:S01]  /*1180*/  @!P1 IMAD R3, R2, R11, R3 ;  /* 0x0000000b02039224 */ /* 0x000fe200078e0203 */
[----:B------:R-:W-:Y:S01]  /*1190*/  IADD3 R2, PT, PT, -R7, RZ, RZ ;  /* 0x000000ff07027210 */ /* 0x000fe20007ffe1ff */
[----:B------:R-:W-:Y:S02]  /*11a0*/  @!P1 IMAD R5, R6, R9, R7 ;  /* 0x0000000906059224 */ /* 0x000fe400078e0207 */
[----:B------:R-:W-:Y:S02]  /*11b0*/  @!P1 IMAD.MOV.U32 R7, RZ, RZ, R3 ;  /* 0x000000ffff079224 */ /* 0x000fe400078e0003 */
[----:B------:R-:W-:Y:S02]  /*11c0*/  IMAD R2, R10, R2, R21 ;  /* 0x000000020a027224 */ /* 0x000fe400078e0215 */
[----:B------:R-:W-:-:S02]  /*11d0*/  IMAD R20, R5, R4, R13 ;  /* 0x0000000405147224 */ /* 0x000fc400078e020d */
[----:B------:R-:W-:Y:S02]  /*11e0*/  IMAD R21, R7, R10, R2 ;  /* 0x0000000a07157224 */ /* 0x000fe400078e0202 */
.L_x_15:
[----:B------:R-:W1:Y:S01]  /*11f0*/  LDCU UR4, c[0x0][0xb30] ;  /* 0x00016600ff0477ac */ /* 0x000e620008000800 */
[----:B------:R-:W2:Y:S08]  /*1200*/  S2UR UR37, SR_CgaCtaId ;  /* 0x00000000002579c3 */ /* 0x000eb00000008800 */
[----:B------:R-:W3:Y:S01]  /*1210*/  LDC R26, c[0x0][0xb24] ;  /* 0x0002c900ff1a7b82 */ /* 0x000ee20000000800 */
[----:B-1----:R-:W-:-:S09]  /*1220*/  UISETP.NE.AND UP1, UPT, UR4, 0x1, UPT ;  /* 0x000000010400788c */ /* 0x002fd2000bf25270 */
[----:B--2---:R-:W-:Y:S05]  /*1230*/  BRA.U UP1, `(.L_x_16) ;  /* 0x0000000101407547 */ /* 0x004fea000b800000 */
[----:B------:R-:W1:Y:S08]  /*1240*/  LDC.64 R4, c[0x0][0xb10] ;  /* 0x0002c400ff047b82 */ /* 0x000e700000000a00 */
[----:B------:R-:W2:Y:S08]  /*1250*/  LDC.64 R2, c[0x0][0xb18] ;  /* 0x0002c600ff027b82 */ /* 0x000eb00000000a00 */
[----:B------:R-:W4:Y:S08]  /*1260*/  LDC R6, c[0x0][0xb20] ;  /* 0x0002c800ff067b82 */ /* 0x000f300000000800 */
[----:B------:R-:W3:Y:S01]  /*1270*/  LDC R8, c[0x0][0xb0c] ;  /* 0x0002c300ff087b82 */ /* 0x000ee20000000800 */
[----:B-1----:R-:W-:-:S05]  /*1280*/  IMAD.HI.U32 R4, R21, R4, RZ ;  /* 0x0000000415047227 */ /* 0x002fca00078e00ff */
[----:B------:R-:W-:Y:S01]  /*1290*/  SHF.R.U32.HI R4, RZ, R5, R4 ;  /* 0x00000005ff047219 */ /* 0x000fe20000011604 */
[----:B--2---:R-:W-:Y:S01]  /*12a0*/  IMAD.HI.U32 R3, R20, R3, RZ ;  /* 0x0000000314037227 */ /* 0x004fe200078e00ff */
[----:B------:R-:W-:-:S04]  /*12b0*/  ISETP.NE.AND P0, PT, R2, 0x1, PT ;  /* 0x000000010200780c */ /* 0x000fc80003f05270 */
[----:B----4-:R-:W-:-:S04]  /*12c0*/  SHF.R.U32.HI R3, RZ, R6, R3 ;  /* 0x00000006ff037219 */ /* 0x010fc80000011603 */
[----:B------:R-:W-:Y:S02]  /*12d0*/  SEL R3, R20, R3, !P0 ;  /* 0x0000000314037207 */ /* 0x000fe40004000000 */
[----:B---3--:R-:W-:-:S04]  /*12e0*/  ISETP.NE.AND P1, PT, R8, 0x1, PT ;  /* 0x000000010800780c */ /* 0x008fc80003f25270 */
[----:B------:R-:W-:-:S05]  /*12f0*/  SEL R4, R21, R4, !P1 ;  /* 0x0000000415047207 */ /* 0x000fca0004800000 */
[----:B------:R-:W-:Y:S02]  /*1300*/  IMAD.IADD R5, R3, 0x1, -R4 ;  /* 0x0000000103057824 */ /* 0x000fe400078e0a04 */
[----:B------:R-:W-:Y:S02]  /*1310*/  IMAD.IADD R3, R4, 0x1, -R3 ;  /* 0x0000000104037824 */ /* 0x000fe400078e0a03 */
[----:B------:R-:W-:Y:S02]  /*1320*/  IMAD R21, R5, R8, R21 ;  /* 0x0000000805157224 */ /* 0x000fe400078e0215 */
[----:B------:R-:W-:-:S07]  /*1330*/  IMAD R20, R3, R2, R20 ;  /* 0x0000000203147224 */ /* 0x000fce00078e0214 */
.L_x_16:
[----:B------:R-:W-:Y:S01]  /*1340*/  BAR.SYNC.DEFER_BLOCKING 0x0 ;  /* 0x0000000000007b1d */ /* 0x000fe20000010000 */
[----:B------:R-:W-:Y:S01]  /*1350*/  UISETP.NE.AND UP1, UPT, UR8, 0x2, UPT ;  /* 0x000000020800788c */ /* 0x000fe2000bf25270 */
[----:B------:R-:W-:Y:S02]  /*1360*/  ISETP.NE.OR P5, PT, R0, 0x2, !P5 ;  /* 0x000000020000780c */ /* 0x000fe40006fa5670 */
[----:B------:R-:W-:-:S06]  /*1370*/  LOP3.LUT R2, R79, 0x1f, RZ, 0xc0, !PT ;  /* 0x0000001f4f027812 */ /* 0x000fcc00078ec0ff */
[----:B------:R-:W-:Y:S05]  /*1380*/  BRA.U UP1, `(.L_x_17) ;  /* 0x0000001101b07547 */ /* 0x000fea000b800000 */
[----:B------:R-:W1:Y:S01]  /*1390*/  LDCU UR13, c[0x0][0x38c] ;  /* 0x00007180ff0d77ac */ /* 0x000e620008000800 */
[----:B------:R-:W2:Y:S01]  /*13a0*/  LDC R9, c[0x0][0x370] ;  /* 0x0000dc00ff097b82 */ /* 0x000ea20000000800 */
[----:B------:R-:W-:Y:S01]  /*13b0*/  PLOP3.LUT P1, PT, PT, PT, UP2, 0x80, 0x8 ;  /* 0x000000000008781c */ /* 0x000fe20003f2f028 */
[----:B------:R-:W-:Y:S01]  /*13c0*/  HFMA2 R12, -RZ, RZ, 0, 0 ;  /* 0x00000000ff0c7431 */ /* 0x000fe200000001ff */
[----:B------:R-:W-:Y:S01]  /*13d0*/  ISETP.EQ.OR P4, PT, R2, RZ, P5 ;  /* 0x000000ff0200720c */ /* 0x000fe20002f82670 */
[----:B------:R-:W-:Y:S01]  /*13e0*/  IMAD.MOV.U32 R15, RZ, RZ, 0x1 ;  /* 0x00000001ff0f7424 */ /* 0x000fe200078e00ff */
[----:B------:R-:W-:Y:S01]  /*13f0*/  PLOP3.LUT P1, PT, P1, PT, PT, 0x8, 0x80 ;  /* 0x000000000080781c */ /* 0x000fe20000f2e170 */
[----:B------:R-:W-:Y:S01]  /*1400*/  IMAD.MOV.U32 R14, RZ, RZ, RZ ;  /* 0x000000ffff0e7224 */ /* 0x000fe200078e00ff */
[----:B------:R-:W-:Y:S01]  /*1410*/  MOV R8, 0x1 ;  /* 0x0000000100087802 */ /* 0x000fe20000000f00 */
[----:B------:R-:W4:Y:S01]  /*1420*/  LDC R0, c[0x0][0x374] ;  /* 0x0000dd00ff007b82 */ /* 0x000f220000000800 */
[----:B------:R-:W-:Y:S01]  /*1430*/  IMAD.MOV.U32 R10, RZ, RZ, RZ ;  /* 0x000000ffff0a7224 */ /* 0x000fe200078e00ff */
[----:B------:R-:W2:Y:S01]  /*1440*/  LDCU.64 UR22, c[0x0][0x348] ;  /* 0x00006900ff1677ac */ /* 0x000ea20008000a00 */
[----:B------:R-:W-:Y:S01]  /*1450*/  UMOV UR6, URZ ;  /* 0x000000ff00067c82 */ /* 0x000fe20008000000 */
[----:B-1----:R-:W-:-:S04]  /*1460*/  UIADD3 UR5, UPT, UPT, UR13, 0x3f, URZ ;  /* 0x0000003f0d057890 */ /* 0x002fc8000fffe0ff */
[----:B------:R-:W-:-:S04]  /*1470*/  USHF.R.S32.HI UR4, URZ, 0x1f, UR5 ;  /* 0x0000001fff047899 */ /* 0x000fc80008011405 */
[----:B------:R-:W-:-:S04]  /*1480*/  ULEA.HI UR4, UR4, UR5, URZ, 0x6 ;  /* 0x0000000504047291 */ /* 0x000fc8000f8f30ff */
[----:B------:R-:W-:Y:S02]  /*1490*/  USHF.R.S32.HI UR15, URZ, 0x6, UR4 ;  /* 0x00000006ff0f7899 */ /* 0x000fe40008011404 */
[----:B------:R-:W-:Y:S02]  /*14a0*/  UIADD3 UR4, UPT, UPT, UR13, -0x1, URZ ;  /* 0xffffffff0d047890 */ /* 0x000fe4000fffe0ff */
[----:B------:R-:W-:Y:S02]  /*14b0*/  UISETP.LT.U32.AND UP0, UPT, UR15, 0x4, UPT ;  /* 0x000000040f00788c */ /* 0x000fe4000bf01070 */
[----:B------:R-:W-:Y:S02]  /*14c0*/  UISETP.GE.U32.AND UP1, UPT, UR4, -0x7f, UPT ;  /* 0xffffff810400788c */ /* 0x000fe4000bf26070 */
[----:B------:R-:W-:Y:S02]  /*14d0*/  USEL UR14, UR15, 0x4, UP0 ;  /* 0x000000040f0e7887 */ /* 0x000fe40008000000 */
[----:B------:R-:W-:-:S02]  /*14e0*/  UIADD3 UR13, UPT, UPT, UR13, 0x7e, URZ ;  /* 0x0000007e0d0d7890 */ /* 0x000fc4000fffe0ff */
[----:B------:R-:W-:Y:S02]  /*14f0*/  UIADD3 UR5, UPT, UPT, UR14, -0x1, URZ ;  /* 0xffffffff0e057890 */ /* 0x000fe4000fffe0ff */
[----:B------:R-:W-:-:S03]  /*1500*/  UIADD3 UR7, UPT, UPT, UR15, -UR14, URZ ;  /* 0x8000000e0f077290 */ /* 0x000fc6000fffe0ff */
[----:B------:R-:W-:-:S04]  /*1510*/  @UP1 UIADD3 UR5, UPT, UPT, UR14, URZ, URZ ;  /* 0x000000ff0e051290 */ /* 0x000fc8000fffe0ff */
[----:B--2---:R-:W-:-:S12]  /*1520*/  UIADD3 UR5, UPT, UPT, UR5, 0x1, URZ ;  /* 0x0000000105057890 */ /* 0x004fd8000fffe0ff */
.L_x_35:
[----:B------:R-:W-:Y:S01]  /*1530*/  UISETP.NE.AND UP0, UPT, UR37, URZ, UPT ;  /* 0x000000ff2500728c */ /* 0x000fe2000bf05270 */
[----:B------:R-:W1:Y:S08]  /*1540*/  S2UR UR37, SR_CgaCtaId ;  /* 0x00000000002579c3 */ /* 0x000e700000008800 */
[----:B------:R-:W-:Y:S05]  /*1550*/  BRA.U UP0, `(.L_x_18) ;  /* 0x0000000100347547 */ /* 0x000fea000b800000 */
[----:B------:R-:W2:Y:S01]  /*1560*/  S2R R2, SR_CgaCtaId ;  /* 0x0000000000027919 */ /* 0x000ea20000008800 */
[----:B------:R-:W-:-:S04]  /*1570*/  MOV R3, 0x400 ;  /* 0x0000040000037802 */ /* 0x000fc80000000f00 */
[----:B--2---:R-:W-:Y:S02]  /*1580*/  LEA R3, R2, R3, 0x18 ;  /* 0x0000000302037211 */ /* 0x004fe400078ec0ff */
[----:B------:R-:W-:-:S03]  /*1590*/  SHF.L.U32 R2, R8, 0x1f, RZ ;  /* 0x0000001f08027819 */ /* 0x000fc600000006ff */
[----:B------:R-:W-:-:S04]  /*15a0*/  IMAD R3, R10, 0x8, R3 ;  /* 0x000000080a037824 */ /* 0x000fc800078e0203 */
[----:B------:R-:W2:Y:S02]  /*15b0*/  SYNCS.PHASECHK.TRANS64.TRYWAIT P0, [R3+URZ+0xf0], R2 ;  /* 0x0000f002030075a7 */ /* 0x000ea400080011ff */
[----:B--2---:R-:W-:Y:S05]  /*15c0*/  @!P0 BRA `(.L_x_19) ;  /* 0x0000005c00648947 */ /* 0x004fea0003800000 */
.L_x_115:
[----:B------:R-:W-:Y:S01]  /*15d0*/  VIADD R10, R10, 0x1 ;  /* 0x000000010a0a7836 */ /* 0x000fe20000000000 */
[----:B------:R2:W-:Y:S04]  /*15e0*/  SYNCS.ARRIVE.TRANS64.A1T0 RZ, [R3+URZ+0xe0], RZ ;  /* 0x0000e0ff03ff79a7 */ /* 0x0005e800081000ff */
[----:B------:R-:W-:-:S04]  /*15f0*/  ISETP.NE.AND P0, PT, R10, 0x2, PT ;  /* 0x000000020a00780c */ /* 0x000fc80003f05270 */
[----:B------:R-:W-:Y:S02]  /*1600*/  SEL R10, R10, RZ, P0 ;  /* 0x000000ff0a0a7207 */ /* 0x000fe40000000000 */
[----:B--2---:R-:W-:-:S04]  /*1610*/  SEL R3, RZ, 0x1, P0 ;  /* 0x00000001ff037807 */ /* 0x004fc80000000000 */
[----:B------:R-:W-:-:S07]  /*1620*/  LOP3.LUT R8, R8, R3, RZ, 0x3c, !PT ;  /* 0x0000000308087212 */ /* 0x000fce00078e3cff */
.L_x_18:
[----:B------:R-:W-:Y:S01]  /*1630*/  UMOV UR4, 0x400 ;  /* 0x0000040000047882 */ /* 0x000fe20000000000 */
[----:B------:R-:W-:Y:S01]  /*1640*/  SHF.L.U32 R2, R15, 0x1f, RZ ;  /* 0x0000001f0f027819 */ /* 0x000fe200000006ff */
[----:B-1----:R-:W-:Y:S01]  /*1650*/  ULEA UR4, UR37, UR4, 0x18 ;  /* 0x0000000425047291 */ /* 0x002fe2000f8ec0ff */
[----:B------:R-:W-:Y:S01]  /*1660*/  R2UR UR35, R21 ;  /* 0x00000000152372ca */ /* 0x000fe200000e0000 */
[----:B------:R-:W-:Y:S01]  /*1670*/  UISETP.GE.U32.AND UP0, UPT, UR13, 0x7f, UPT ;  /* 0x0000007f0d00788c */ /* 0x000fe2000bf06070 */
[----:B------:R-:W-:Y:S01]  /*1680*/  R2UR UR19, R20 ;  /* 0x00000000141372ca */ /* 0x000fe200000e0000 */
[----:B------:R-:W-:Y:S01]  /*1690*/  ULEA UR8, UR6, UR4, 0x3 ;  /* 0x0000000406087291 */ /* 0x000fe2000f8e18ff */
[----:B------:R-:W-:-:S08]  /*16a0*/  UMOV UR29, URZ ;  /* 0x000000ff001d7c82 */ /* 0x000fd00008000000 */
[----:B------:R1:W2:Y:S01]  /*16b0*/  SYNCS.PHASECHK.TRANS64.TRYWAIT P0, [UR8+0x20], R2 ;  /* 0x00002002ff0075a7 */ /* 0x0002a20008001108 */
[----:B------:R-:W-:Y:S02]  /*16c0*/  USHF.L.U32 UR35, UR35, 0x6, URZ ;  /* 0x0000000623237899 */ /* 0x000fe400080006ff */
[----:B------:R-:W-:Y:S01]  /*16d0*/  USHF.L.U32 UR19, UR19, 0x6, URZ ;  /* 0x0000000613137899 */ /* 0x000fe200080006ff */
[----:B------:R-:W-:Y:S11]  /*16e0*/  BRA.U !UP0, `(.L_x_20) ;  /* 0x0000000108d47547 */ /* 0x000ff6000b800000 */
[----:B------:R-:W-:Y:S01]  /*16f0*/  UMOV UR21, URZ ;  /* 0x000000ff00157c82 */ /* 0x000fe20008000000 */
[----:B------:R-:W-:-:S05]  /*1700*/  UMOV UR42, UR6 ;  /* 0x00000006002a7c82 */ /* 0x000fca0008000000 */
.L_x_25:
[----:B-1----:R-:W-:Y:S01]  /*1710*/  ULEA UR33, UR42, UR4, 0x3 ;  /* 0x000000042a217291 */ /* 0x002fe2000f8e18ff */
[----:B--2---:R-:W-:Y:S01]  /*1720*/  @!P5 MOV R3, 0x8000 ;  /* 0x000080000003d802 */ /* 0x004fe20000000f00 */
[----:B--2---:R-:W-:Y:S10]  /*1730*/  @P0 BRA `(.L_x_21) ;  /* 0x00000000000c0947 */ /* 0x004ff40003800000 */
[----:B------:R-:W-:-:S04]  /*1740*/  SHF.L.U32 R5, R15, 0x1f, RZ ;  /* 0x0000001f0f057819 */ /* 0x000fc800000006ff */
[----:B------:R-:W2:Y:S02]  /*1750*/  SYNCS.PHASECHK.TRANS64.TRYWAIT P0, [UR33+0x20], R5 ;  /* 0x00002005ff0075a7 */ /* 0x000ea40008001121 */
[----:B--2---:R-:W-:Y:S05]  /*1760*/  @!P0 BRA `(.L_x_22) ;  /* 0x0000005c00108947 */ /* 0x004fea0003800000 */
.L_x_21:
[----:B------:R2:W-:Y:S01]  /*1770*/  @!P5 SYNCS.ARRIVE.TRANS64 RZ, [UR33], R3 ;  /* 0x00000003ffffd9a7 */ /* 0x0005e20008000021 */
[----:B------:R-:W-:Y:S04]  /*1780*/  BSSY.RECONVERGENT B0, `(.L_x_23) ;  /* 0x0000003000007945 */ /* 0x000fe80003800200 */
[----:B------:R-:W-:Y:S05]  /*1790*/  @P4 BRA `(.L_x_24) ;  /* 0x0000000000044947 */ /* 0x000fea0003800000 */
[----:B------:R-:W-:Y:S05]  /*17a0*/  BPT.TRAP 0x1 ;  /* 0x000000040000795c */ /* 0x000fea0000300000 */
.L_x_24:
[----:B------:R-:W-:Y:S05]  /*17b0*/  BSYNC.RECONVERGENT B0 ;  /* 0x0000000000007941 */ /* 0x000fea0003800200 */
.L_x_23:
[----:B------:R-:W-:Y:S02]  /*17c0*/  UIADD3 UR6, UPT, UPT, UR42, 0x1, URZ ;  /* 0x000000012a067890 */ /* 0x000fe4000fffe0ff */
[----:B------:R-:W-:Y:S02]  /*17d0*/  UIADD3 UR40, UP1, UPT, UR22, 0x80, URZ ;  /* 0x0000008016287890 */ /* 0x000fe4000ff3e0ff */
[----:B------:R-:W-:Y:S02]  /*17e0*/  UISETP.NE.AND UP0, UPT, UR6, 0x4, UPT ;  /* 0x000000040600788c */ /* 0x000fe4000bf05270 */
[----:B------:R-:W-:Y:S02]  /*17f0*/  USHF.L.U32 UR34, UR21, 0x6, URZ ;  /* 0x0000000615227899 */ /* 0x000fe400080006ff */
[----:B------:R-:W-:Y:S02]  /*1800*/  USEL UR9, URZ, 0x1, UP0 ;  /* 0x00000001ff097887 */ /* 0x000fe40008000000 */
[----:B------:R-:W-:-:S02]  /*1810*/  USEL UR6, UR6, URZ, UP0 ;  /* 0x000000ff06067287 */ /* 0x000fc40008000000 */
[----:B------:R-:W-:Y:S02]  /*1820*/  UIADD3 UR38, UP0, UPT, UR22, 0x180, URZ ;  /* 0x0000018016267890 */ /* 0x000fe4000ff1e0ff */
[----:B------:R-:W-:Y:S01]  /*1830*/  ULEA UR8, UR6, UR4, 0x3 ;  /* 0x0000000406087291 */ /* 0x000fe2000f8e18ff */
[----:B------:R-:W-:Y:S01]  /*1840*/  LOP3.LUT R15, R15, UR9, RZ, 0x3c, !PT ;  /* 0x000000090f0f7c12 */ /* 0x000fe2000f8e3cff */
[----:B------:R-:W-:Y:S02]  /*1850*/  UIADD3.X UR41, UPT, UPT, URZ, UR23, URZ, UP1, !UPT ;  /* 0x00000017ff297290 */ /* 0x000fe40008ffe4ff */
[----:B------:R-:W-:Y:S01]  /*1860*/  UIADD3 UR26, UPT, UPT, UR34, 0x20, URZ ;  /* 0x00000020221a7890 */ /* 0x000fe2000fffe0ff */
[----:B-1----:R-:W-:Y:S01]  /*1870*/  SHF.L.U32 R2, R15, 0x1f, RZ ;  /* 0x0000001f0f027819 */ /* 0x002fe200000006ff */
[----:B------:R-:W-:Y:S01]  /*1880*/  UIADD3.X UR39, UPT, UPT, URZ, UR23, URZ, UP0, !UPT ;  /* 0x00000017ff277290 */ /* 0x000fe200087fe4ff */
[----:B------:R-:W-:Y:S02]  /*1890*/  UMOV UR30, 0x0 ;  /* 0x00000000001e7882 */ /* 0x000fe40000000000 */
[----:B------:R1:W1:Y:S01]  /*18a0*/  SYNCS.PHASECHK.TRANS64.TRYWAIT P0, [UR8+0x20], R2 ;  /* 0x00002002ff0075a7 */ /* 0x0002620008001108 */
[----:B------:R-:W-:Y:S01]  /*18b0*/  ULEA UR8, UR42, UR4, 0xe ;  /* 0x000000042a087291 */ /* 0x000fe2000f8e70ff */
[----:B------:R-:W-:Y:S01]  /*18c0*/  UMOV UR31, 0x10000000 ;  /* 0x10000000001f7882 */ /* 0x000fe20000000000 */
[----:B------:R-:W-:-:S02]  /*18d0*/  UMOV UR25, UR33 ;  /* 0x0000002100197c82 */ /* 0x000fc40008000000 */
[----:B------:R-:W-:Y:S02]  /*18e0*/  UIADD3 UR32, UPT, UPT, UR8, 0x6800, URZ ;  /* 0x0000680008207890 */ /* 0x000fe4000fffe0ff */
[----:B------:R-:W-:Y:S02]  /*18f0*/  UIADD3 UR24, UPT, UPT, UR8, 0x8800, URZ ;  /* 0x0000880008187890 */ /* 0x000fe4000fffe0ff */
[----:B------:R-:W-:Y:S02]  /*1900*/  UIADD3 UR16, UPT, UPT, UR8, 0x16800, URZ ;  /* 0x0001680008107890 */ /* 0x000fe4000fffe0ff */
[----:B------:R-:W-:Y:S01]  /*1910*/  UIADD3 UR8, UPT, UPT, UR8, 0x18800, URZ ;  /* 0x0001880008087890 */ /* 0x000fe2000fffe0ff */
[----:B------:R-:W-:Y:S01]  /*1920*/  UMOV UR27, UR35 ;  /* 0x00000023001b7c82 */ /* 0x000fe20008000000 */
[----:B------:R-:W-:Y:S01]  /*1930*/  UMOV UR28, UR36 ;  /* 0x00000024001c7c82 */ /* 0x000fe20008000000 */
[----:B------:R-:W-:Y:S01]  /*1940*/  UMOV UR17, UR33 ;  /* 0x0000002100117c82 */ /* 0x000fe20008000000 */
[----:B------:R-:W-:Y:S01]  /*1950*/  UMOV UR20, UR36 ;  /* 0x0000002400147c82 */ /* 0x000fe20008000000 */
[----:B------:R-:W-:Y:S01]  /*1960*/  UMOV UR18, UR34 ;  /* 0x0000002200127c82 */ /* 0x000fe20008000000 */
[----:B------:R1:W-:Y:S01]  /*1970*/  UTMALDG.3D [UR32], [UR40], desc[UR30] ;  /* 0x00001e20280075b4 */ /* 0x0003e20008011000 */
[----:B------:R-:W-:Y:S01]  /*1980*/  UMOV UR11, UR19 ;  /* 0x00000013000b7c82 */ /* 0x000fe20008000000 */
[----:B------:R-:W-:Y:S01]  /*1990*/  UMOV UR12, UR36 ;  /* 0x00000024000c7c82 */ /* 0x000fe20008000000 */
[----:B------:R-:W-:Y:S01]  /*19a0*/  UMOV UR9, UR33 ;  /* 0x0000002100097c82 */ /* 0x000fe20008000000 */
[----:B------:R-:W-:Y:S01]  /*19b0*/  UMOV UR10, UR26 ;  /* 0x0000001a000a7c82 */ /* 0x000fe20008000000 */
[----:B------:R-:W-:Y:S01]  /*19c0*/  UIADD3 UR21, UPT, UPT, UR21, 0x1, URZ ;  /* 0x0000000115157890 */ /* 0x000fe2000fffe0ff */
[----:B------:R-:W-:Y:S01]  /*19d0*/  UMOV UR29, UR5 ;  /* 0x00000005001d7c82 */ /* 0x000fe20008000000 */
[----:B------:R1:W-:Y:S02]  /*19e0*/  UTMALDG.3D [UR24], [UR40], desc[UR30] ;  /* 0x00001e18280075b4 */ /* 0x0003e40008011000 */
[----:B------:R-:W-:Y:S01]  /*19f0*/  UISETP.NE.AND UP0, UPT, UR21, UR5, UPT ;  /* 0x000000051500728c */ /* 0x000fe2000bf05270 */
[----:B------:R-:W-:Y:S01]  /*1a00*/  UMOV UR42, UR6 ;  /* 0x00000006002a7c82 */ /* 0x000fe20008000000 */
[----:B------:R1:W-:Y:S01]  /*1a10*/  UTMALDG.3D [UR16], [UR38], desc[UR30] ;  /* 0x00001e10260075b4 */ /* 0x0003e20008011000 */
[----:B------:R1:W-:Y:S06]  /*1a20*/  UTMALDG.3D [UR8], [UR38], desc[UR30] ;  /* 0x00001e08260075b4 */ /* 0x0003ec0008011000 */
[----:B------:R-:W-:Y:S05]  /*1a30*/  BRA.U UP0, `(.L_x_25) ;  /* 0xfffffffd00347547 */ /* 0x000fea000b83ffff */
.L_x_20:
[----:B-1----:R-:W-:Y:S01]  /*1a40*/  ULEA UR8, UR6, UR4, 0x3 ;  /* 0x0000000406087291 */ /* 0x002fe2000f8e18ff */
[----:B------:R-:W-:Y:S01]  /*1a50*/  SHF.L.U32 R2, R15, 0x1f, RZ ;  /* 0x0000001f0f027819 */ /* 0x000fe200000006ff */
[----:B------:R-:W-:Y:S01]  /*1a60*/  @!P1 SYNCS.ARRIVE.TRANS64.A1T0 RZ, [UR4+0x78], RZ ;  /* 0x000078ffffff99a7 */ /* 0x000fe20008100004 */
[----:B------:R-:W-:-:S06]  /*1a70*/  UISETP.GT.AND UP0, UPT, UR15, UR14, UPT ;  /* 0x0000000e0f00728c */ /* 0x000fcc000bf04270 */
[----:B--2---:R1:W2:Y:S03]  /*1a80*/  SYNCS.PHASECHK.TRANS64.TRYWAIT P0, [UR8+0x20], R2 ;  /* 0x00002002ff0075a7 */ /* 0x0042a60008001108 */
[----:B------:R-:W-:Y:S05]  /*1a90*/  BRA.U !UP0, `(.L_x_26) ;  /* 0x0000000108d07547 */ /* 0x000fea000b800000 */
[----:B------:R-:W-:Y:S01]  /*1aa0*/  UIADD3 UR21, UPT, UPT, UR7, UR29, URZ ;  /* 0x0000001d07157290 */ /* 0x000fe2000fffe0ff */
[----:B------:R-:W-:-:S11]  /*1ab0*/  UMOV UR42, UR6 ;  /* 0x00000006002a7c82 */ /* 0x000fd60008000000 */
.L_x_31:
[----:B-1----:R-:W-:Y:S01]  /*1ac0*/  ULEA UR33, UR42, UR4, 0x3 ;  /* 0x000000042a217291 */ /* 0x002fe2000f8e18ff */
[----:B--2---:R-:W-:Y:S01]  /*1ad0*/  @!P5 MOV R3, 0x8000 ;  /* 0x000080000003d802 */ /* 0x004fe20000000f00 */
[----:B--2---:R-:W-:Y:S10]  /*1ae0*/  @P0 BRA `(.L_x_27) ;  /* 0x00000000000c0947 */ /* 0x004ff40003800000 */
[----:B------:R-:W-:-:S04]  /*1af0*/  SHF.L.U32 R5, R15, 0x1f, RZ ;  /* 0x0000001f0f057819 */ /* 0x000fc800000006ff */
[----:B------:R-:W2:Y:S02]  /*1b00*/  SYNCS.PHASECHK.TRANS64.TRYWAIT P0, [UR33+0x20], R5 ;  /* 0x00002005ff0075a7 */ /* 0x000ea40008001121 */
[----:B--2---:R-:W-:Y:S05]  /*1b10*/  @!P0 BRA `(.L_x_28) ;  /* 0x00000058003c8947 */ /* 0x004fea0003800000 */
.L_x_27:
[----:B------:R2:W-:Y:S01]  /*1b20*/  @!P5 SYNCS.ARRIVE.TRANS64 RZ, [UR33], R3 ;  /* 0x00000003ffffd9a7 */ /* 0x0005e20008000021 */
[----:B------:R-:W-:Y:S04]  /*1b30*/  BSSY.RECONVERGENT B0, `(.L_x_29) ;  /* 0x0000003000007945 */ /* 0x000fe80003800200 */
[----:B------:R-:W-:Y:S05]  /*1b40*/  @P4 BRA `(.L_x_30) ;  /* 0x0000000000044947 */ /* 0x000fea0003800000 */
[----:B------:R-:W-:Y:S05]  /*1b50*/  BPT.TRAP 0x1 ;  /* 0x000000040000795c */ /* 0x000fea0000300000 */
.L_x_30:
[----:B------:R-:W-:Y:S05]  /*1b60*/  BSYNC.RECONVERGENT B0 ;  /* 0x0000000000007941 */ /* 0x000fea0003800200 */
.L_x_29:
        /* <DEDUP_REMOVED lines=31> */
[----:B------:R-:W-:Y:S01]  /*1d60*/  UMOV UR10, UR26 ;  /* 0x0000001a000a7c82 */ /* 0x000fe20008000000 */
[----:B------:R-:W-:Y:S01]  /*1d70*/  UIADD3 UR29, UPT, UPT, UR29, 0x1, URZ ;  /* 0x000000011d1d7890 */ /* 0x000fe2000fffe0ff */
[----:B------:R1:W-:Y:S01]  /*1d80*/  UTMALDG.3D [UR24], [UR40], desc[UR30] ;  /* 0x00001e18280075b4 */ /* 0x0003e20008011000 */
[----:B------:R-:W-:-:S02]  /*1d90*/  UMOV UR42, UR6 ;  /* 0x00000006002a7c82 */ /* 0x000fc40008000000 */
[----:B------:R-:W-:Y:S01]  /*1da0*/  UISETP.NE.AND UP0, UPT, UR29, UR21, UPT ;  /* 0x000000151d00728c */ /* 0x000fe2000bf05270 */
[----:B------:R1:W-:Y:S01]  /*1db0*/  UTMALDG.3D [UR16], [UR38], desc[UR30] ;  /* 0x00001e10260075b4 */ /* 0x0003e20008011000 */
[----:B------:R1:W-:Y:S07]  /*1dc0*/  UTMALDG.3D [UR8], [UR38], desc[UR30] ;  /* 0x00001e08260075b4 */ /* 0x0003ee0008011000 */
[----:B------:R-:W-:Y:S05]  /*1dd0*/  BRA.U UP0, `(.L_x_31) ;  /* 0xfffffffd00387547 */ /* 0x000fea000b83ffff */
.L_x_26:
[----:B-1----:R-:W-:Y:S01]  /*1de0*/  LEA R2, R14, UR4, 0x3 ;  /* 0x000000040e027c11 */ /* 0x002fe2000f8e18ff */
[----:B------:R-:W-:Y:S01]  /*1df0*/  NOP ;  /* 0x0000000000007918 */ /* 0x000fe20000000000 */
[----:B--2---:R-:W-:Y:S02]  /*1e00*/  SHF.L.U32 R3, R12, 0x1f, RZ ;  /* 0x0000001f0c037819 */ /* 0x004fe400000006ff */
[----:B------:R-:W-:Y:S02]  /*1e10*/  LEA R4, R14, UR4, 0x4 ;  /* 0x000000040e047c11 */ /* 0x000fe4000f8e20ff */
[----:B------:R-:W1:Y:S02]  /*1e20*/  SYNCS.PHASECHK.TRANS64.TRYWAIT P0, [R2+URZ+0x80], R3 ;  /* 0x00008003020075a7 */ /* 0x000e6400080011ff */
[----:B-1----:R-:W-:Y:S05]  /*1e30*/  @!P0 BRA `(.L_x_32) ;  /* 0x00000054008c8947 */ /* 0x002fea0003800000 */
.L_x_118:
[----:B------:R-:W2:Y:S01]  /*1e40*/  LDS.128 R4, [R4+0x110] ;  /* 0x0001100004047984 */ /* 0x000ea20000000c00 */
[----:B---3--:R-:W-:Y:S01]  /*1e50*/  ISETP.GE.AND P0, PT, R26, 0x1, PT ;  /* 0x000000011a00780c */ /* 0x008fe20003f06270 */
[----:B-1----:R-:W-:Y:S01]  /*1e60*/  VIADD R2, R2, 0x90 ;  /* 0x0000009002027836 */ /* 0x002fe20000000000 */
[----:B------:R-:W-:Y:S01]  /*1e70*/  @!PT LDS RZ, [RZ] ;  /* 0x00000000fffff984 */ /* 0x000fe20000000800 */
[----:B------:R-:W-:Y:S01]  /*1e80*/  @!PT LDS RZ, [RZ] ;  /* 0x00000000fffff984 */ /* 0x000fe20000000800 */
[----:B------:R-:W-:Y:S01]  /*1e90*/  @!PT LDS RZ, [RZ] ;  /* 0x00000000fffff984 */ /* 0x000fe20000000800 */
[----:B------:R-:W-:Y:S01]  /*1ea0*/  @!PT LDS RZ, [RZ] ;  /* 0x00000000fffff984 */ /* 0x000fe20000000800 */
[----:B------:R1:W-:Y:S06]  /*1eb0*/  MEMBAR.ALL.CTA ;  /* 0x0000000000007992 */ /* 0x0003ec0000008000 */
[----:B-1----:R-:W1:Y:S01]  /*1ec0*/  FENCE.VIEW.ASYNC.S ;  /* 0x00000000000073c6 */ /* 0x002e620000000000 */
[----:B------:R-:W-:-:S04]  /*1ed0*/  PRMT R2, RZ, 0x654, R2 ;  /* 0x00000654ff027816 */ /* 0x000fc80000000002 */
[----:B-1----:R1:W-:Y:S01]  /*1ee0*/  SYNCS.ARRIVE.TRANS64.RED.A1T0 RZ, [R2+URZ], RZ ;  /* 0x000000ff02ff79a7 */ /* 0x0023e200081004ff */
[----:B--2---:R-:W-:-:S13]  /*1ef0*/  LOP3.LUT P2, RZ, R6, 0x1, RZ, 0xc0, !PT ;  /* 0x0000000106ff7812 */ /* 0x004fda000784c0ff */
[----:B------:R-:W-:Y:S01]  /*1f00*/  @P2 SHF.R.U32.HI R3, RZ, 0x10, R5 ;  /* 0x00000010ff032819 */ /* 0x000fe20000011605 */
[----:B------:R-:W-:Y:S01]  /*1f10*/  VOTEU.ANY UP0, P2 ;  /* 0x0000000000ff7886 */ /* 0x000fe20001000100 */
[----:B------:R-:W-:Y:S02]  /*1f20*/  @P2 MOV R13, R4 ;  /* 0x00000004000d2202 */ /* 0x000fe40000000f00 */
[----:B------:R-:W-:Y:S02]  /*1f30*/  @P2 R2UR.BROADCAST UR8, R3 ;  /* 0x00000000030822ca */ /* 0x000fe400008e0000 */
[----:B------:R-:W-:-:S11]  /*1f40*/  @P2 LOP3.LUT R11, R5, 0xffff, RZ, 0xc0, !PT ;  /* 0x0000ffff050b2812 */ /* 0x000fd600078ec0ff */
[----:B------:R-:W-:Y:S01]  /*1f50*/  @UP0 UMOV UR36, UR8 ;  /* 0x0000000800240c82 */ /* 0x000fe20008000000 */
[----:B-1----:R-:W-:Y:S05]  /*1f60*/  @!P0 BRA `(.L_x_33) ;  /* 0x0000000000b88947 */ /* 0x002fea0003800000 */
[----:B------:R-:W4:Y:S01]  /*1f70*/  LDC.64 R4, c[0x0][0xb18] ;  /* 0x0002c600ff047b82 */ /* 0x000f220000000a00 */
[----:B------:R-:W-:-:S07]  /*1f80*/  ISETP.NE.AND P3, PT, R26, 0x1, PT ;  /* 0x000000011a00780c */ /* 0x000fce0003f65270 */
[----:B------:R-:W1:Y:S08]  /*1f90*/  LDC.64 R6, c[0x0][0xb10] ;  /* 0x0002c400ff067b82 */ /* 0x000e700000000a00 */
[----:B------:R-:W2:Y:S08]  /*1fa0*/  LDC R16, c[0x0][0xb20] ;  /* 0x0002c800ff107b82 */ /* 0x000eb00000000800 */
[----:B------:R-:W3:Y:S01]  /*1fb0*/  LDC R18, c[0x0][0xb0c] ;  /* 0x0002c300ff127b82 */ /* 0x000ee20000000800 */
[----:B----4-:R-:W-:Y:S01]  /*1fc0*/  IMAD.HI.U32 R17, R0, R5, RZ ;  /* 0x0000000500117227 */ /* 0x010fe200078e00ff */
[----:B------:R-:W-:-:S03]  /*1fd0*/  ISETP.NE.AND P0, PT, R4, 0x1, PT ;  /* 0x000000010400780c */ /* 0x000fc60003f05270 */
[----:B------:R-:W-:-:S03]  /*1fe0*/  IMAD.HI.U32 R5, R11, R5, RZ ;  /* 0x000000050b057227 */ /* 0x000fc600078e00ff */
[----:B------:R-:W4:Y:S01]  /*1ff0*/  LDC.64 R2, c[0x0][0xb28] ;  /* 0x0002ca00ff027b82 */ /* 0x000f220000000a00 */
[----:B-1----:R-:W-:-:S04]  /*2000*/  IMAD.HI.U32 R20, R9, R6, RZ ;  /* 0x0000000609147227 */ /* 0x002fc800078e00ff */
[----:B------:R-:W-:Y:S01]  /*2010*/  IMAD.HI.U32 R22, R13, R6, RZ ;  /* 0x000000060d167227 */ /* 0x000fe200078e00ff */
[----:B------:R-:W-:Y:S02]  /*2020*/  SHF.R.U32.HI R20, RZ, R7, R20 ;  /* 0x00000007ff147219 */ /* 0x000fe40000011614 */
[-C--:B--2---:R-:W-:Y:S02]  /*2030*/  SHF.R.U32.HI R17, RZ, R16.reuse, R17 ;  /* 0x00000010ff117219 */ /* 0x084fe40000011611 */
[----:B------:R-:W-:Y:S02]  /*2040*/  SHF.R.U32.HI R16, RZ, R16, R5 ;  /* 0x00000010ff107219 */ /* 0x000fe40000011605 */
[----:B------:R-:W-:Y:S02]  /*2050*/  SEL R17, R0, R17, !P0 ;  /* 0x0000001100117207 */ /* 0x000fe40004000000 */
[----:B------:R-:W-:Y:S02]  /*2060*/  SHF.R.U32.HI R22, RZ, R7, R22 ;  /* 0x00000007ff167219 */ /* 0x000fe40000011616 */
[----:B---3--:R-:W-:-:S02]  /*2070*/  ISETP.NE.AND P1, PT, R18, 0x1, PT ;  /* 0x000000011200780c */ /* 0x008fc40003f25270 */
[----:B------:R-:W-:Y:S02]  /*2080*/  SEL R5, R11, R16, !P0 ;  /* 0x000000100b057207 */ /* 0x000fe40004000000 */
[----:B------:R-:W-:Y:S02]  /*2090*/  SEL R19, R9, R20, !P1 ;  /* 0x0000001409137207 */ /* 0x000fe40004800000 */
[----:B------:R-:W-:Y:S01]  /*20a0*/  SEL R7, R13, R22, !P1 ;  /* 0x000000160d077207 */ /* 0x000fe20004800000 */
[----:B----4-:R-:W-:-:S04]  /*20b0*/  IMAD.HI.U32 R20, R17, R2, RZ ;  /* 0x0000000211147227 */ /* 0x010fc800078e00ff */
[----:B------:R-:W-:Y:S01]  /*20c0*/  IMAD.HI.U32 R6, R19, R2, RZ ;  /* 0x0000000213067227 */ /* 0x000fe200078e00ff */
[----:B------:R-:W-:-:S04]  /*20d0*/  @P3 SHF.R.U32.HI R17, RZ, R3, R20 ;  /* 0x00000003ff113219 */ /* 0x000fc80000011614 */
        /* <DEDUP_REMOVED lines=8> */
[----:B------:R-:W-:-:S04]  /*2160*/  @!P0 IMAD.HI.U32 R16, R7, R2, RZ ;  /* 0x0000000207108227 */ /* 0x000fc800078e00ff */
[----:B------:R-:W-:Y:S01]  /*2170*/  IMAD.MOV R2, RZ, RZ, -R6 ;  /* 0x000000ffff027224 */ /* 0x000fe200078e0a06 */
[----:B------:R-:W-:-:S03]  /*2180*/  @!P0 SHF.R.U32.HI R16, RZ, R3, R16 ;  /* 0x00000003ff108219 */ /* 0x000fc60000011610 */
[----:B------:R-:W-:Y:S01]  /*2190*/  IMAD R2, R26, R2, R5 ;  /* 0x000000021a027224 */ /* 0x000fe200078e0205 */
[----:B------:R-:W-:Y:S02]  /*21a0*/  @!P0 SEL R3, R7, R16, !P3 ;  /* 0x0000001007038207 */ /* 0x000fe40005800000 */
[----:B------:R-:W-:-:S03]  /*21b0*/  IADD3 R16, PT, PT, -R5, RZ, RZ ;  /* 0x000000ff05107210 */ /* 0x000fc60007ffe1ff */
[--C-:B------:R-:W-:Y:S02]  /*21c0*/  @!P0 IMAD.IADD R6, R6, 0x1, -R3.reuse ;  /* 0x0000000106068824 */ /* 0x100fe400078e0a03 */
[----:B------:R-:W-:Y:S01]  /*21d0*/  @!P0 IMAD R3, R2, R19, R3 ;  /* 0x0000001302038224 */ /* 0x000fe200078e0203 */
[----:B------:R-:W-:Y:S01]  /*21e0*/  IADD3 R2, PT, PT, -R7, RZ, RZ ;  /* 0x000000ff07027210 */ /* 0x000fe20007ffe1ff */
[----:B------:R-:W-:Y:S02]  /*21f0*/  @!P0 IMAD R5, R26, R6, R7 ;  /* 0x000000061a058224 */ /* 0x000fe400078e0207 */
[----:B------:R-:W-:Y:S02]  /*2200*/  IMAD R11, R4, R16, R11 ;  /* 0x00000010040b7224 */ /* 0x000fe400078e020b */
[----:B------:R-:W-:Y:S02]  /*2210*/  @!P0 IMAD.MOV.U32 R7, RZ, RZ, R3 ;  /* 0x000000ffff078224 */ /* 0x000fe400078e0003 */
[----:B------:R-:W-:-:S02]  /*2220*/  IMAD R2, R18, R2, R13 ;  /* 0x0000000212027224 */ /* 0x000fc400078e020d */
[----:B------:R-:W-:Y:S02]  /*2230*/  IMAD R11, R5, R4, R11 ;  /* 0x00000004050b7224 */ /* 0x000fe400078e020b */
[----:B------:R-:W-:Y:S02]  /*2240*/  IMAD R13, R7, R18, R2 ;  /* 0x00000012070d7224 */ /* 0x000fe400078e0202 */
.L_x_33:
[----:B------:R-:W1:Y:S02]  /*2250*/  LDCU UR8, c[0x0][0xb30] ;  /* 0x00016600ff0877ac */ /* 0x000e640008000800 */
[----:B-1----:R-:W-:-:S09]  /*2260*/  UISETP.NE.AND UP0, UPT, UR8, 0x1, UPT ;  /* 0x000000010800788c */ /* 0x002fd2000bf05270 */
[----:B------:R-:W-:Y:S05]  /*2270*/  BRA.U UP0, `(.L_x_34) ;  /* 0x0000000100407547 */ /* 0x000fea000b800000 */
[----:B------:R-:W1:Y:S08]  /*2280*/  LDC.64 R4, c[0x0][0xb10] ;  /* 0x0002c400ff047b82 */ /* 0x000e700000000a00 */
[----:B------:R-:W2:Y:S08]  /*2290*/  LDC.64 R2, c[0x0][0xb18] ;  /* 0x0002c600ff027b82 */ /* 0x000eb00000000a00 */
[----:B------:R-:W3:Y:S08]  /*22a0*/  LDC R6, c[0x0][0xb20] ;  /* 0x0002c800ff067b82 */ /* 0x000ef00000000800 */
[----:B------:R-:W4:Y:S01]  /*22b0*/  LDC R16, c[0x0][0xb0c] ;  /* 0x0002c300ff107b82 */ /* 0x000f220000000800 */
[----:B-1----:R-:W-:-:S05]  /*22c0*/  IMAD.HI.U32 R4, R13, R4, RZ ;  /* 0x000000040d047227 */ /* 0x002fca00078e00ff */
[----:B------:R-:W-:Y:S01]  /*22d0*/  SHF.R.U32.HI R4, RZ, R5, R4 ;  /* 0x00000005ff047219 */ /* 0x000fe20000011604 */
[----:B--2---:R-:W-:Y:S01]  /*22e0*/  IMAD.HI.U32 R3, R11, R3, RZ ;  /* 0x000000030b037227 */ /* 0x004fe200078e00ff */
[----:B------:R-:W-:-:S04]  /*22f0*/  ISETP.NE.AND P0, PT, R2, 0x1, PT ;  /* 0x000000010200780c */ /* 0x000fc80003f05270 */
[----:B---3--:R-:W-:-:S04]  /*2300*/  SHF.R.U32.HI R6, RZ, R6, R3 ;  /* 0x00000006ff067219 */ /* 0x008fc80000011603 */
[----:B------:R-:W-:Y:S02]  /*2310*/  SEL R3, R11, R6, !P0 ;  /* 0x000000060b037207 */ /* 0x000fe40004000000 */
[----:B----4-:R-:W-:-:S04]  /*2320*/  ISETP.NE.AND P1, PT, R16, 0x1, PT ;  /* 0x000000011000780c */ /* 0x010fc80003f25270 */
[----:B------:R-:W-:-:S05]  /*2330*/  SEL R4, R13, R4, !P1 ;  /* 0x000000040d047207 */ /* 0x000fca0004800000 */
[----:B------:R-:W-:Y:S02]  /*2340*/  IMAD.IADD R5, R3, 0x1, -R4 ;  /* 0x0000000103057824 */ /* 0x000fe400078e0a04 */
[----:B------:R-:W-:Y:S02]  /*2350*/  IMAD.IADD R3, R4, 0x1, -R3 ;  /* 0x0000000104037824 */ /* 0x000fe400078e0a03 */
[----:B------:R-:W-:Y:S02]  /*2360*/  IMAD R13, R5, R16, R13 ;  /* 0x00000010050d7224 */ /* 0x000fe400078e020d */
[----:B------:R-:W-:-:S07]  /*2370*/  IMAD R11, R3, R2, R11 ;  /* 0x00000002030b7224 */ /* 0x000fce00078e020b */
.L_x_34:
[----:B------:R-:W-:Y:S01]  /*2380*/  VIADD R14, R14, 0x1 ;  /* 0x000000010e0e7836 */ /* 0x000fe20000000000 */
[----:B------:R-:W-:Y:S01]  /*2390*/  PLOP3.LUT P1, PT, PT, PT, PT, 0x80, 0x8 ;  /* 0x000000000008781c */ /* 0x000fe20003f2f070 */
[----:B------:R-:W-:Y:S02]  /*23a0*/  IMAD.IADD R21, R13, 0x1, R68 ;  /* 0x000000010d157824 */ /* 0x000fe400078e0244 */
[----:B------:R-:W-:Y:S01]  /*23b0*/  IMAD.IADD R20, R11, 0x1, R66 ;  /* 0x000000010b147824 */ /* 0x000fe200078e0242 */
[----:B------:R-:W-:-:S04]  /*23c0*/  ISETP.NE.AND P0, PT, R14, 0x2, PT ;  /* 0x000000020e00780c */ /* 0x000fc80003f05270 */
[----:B------:R-:W-:Y:S02]  /*23d0*/  SEL R3, RZ, 0x1, P0 ;  /* 0x00000001ff037807 */ /* 0x000fe40000000000 */
[----:B------:R-:W-:Y:S02]  /*23e0*/  SEL R14, R14, RZ, P0 ;  /* 0x000000ff0e0e7207 */ /* 0x000fe40000000000 */
[----:B------:R-:W-:Y:S01]  /*23f0*/  LOP3.LUT R12, R12, R3, RZ, 0x3c, !PT ;  /* 0x000000030c0c7212 */ /* 0x000fe200078e3cff */
[----:B------:R-:W-:Y:S06]  /*2400*/  @P2 BRA `(.L_x_35) ;  /* 0xfffffff000482947 */ /* 0x000fec000383ffff */
[----:B------:R-:W-:Y:S01]  /*2410*/  UIADD3 UR4, UPT, UPT, UR4, 0x20, URZ ;  /* 0x0000002004047890 */ /* 0x000fe2000fffe0ff */
[----:B------:R-:W-:-:S03]  /*2420*/  SHF.L.U32 R3, R15, 0x1f, RZ ;  /* 0x0000001f0f037819 */ /* 0x000fc600000006ff */
[----:B------:R-:W-:-:S09]  /*2430*/  ULEA UR5, UR6, UR4, 0x3 ;  /* 0x0000000406057291 */ /* 0x000fd2000f8e18ff */
[----:B------:R-:W1:Y:S02]  /*2440*/  SYNCS.PHASECHK.TRANS64.TRYWAIT P0, [UR5], R3 ;  /* 0x00000003ff0075a7 */ /* 0x000e640008001105 */
[----:B-1----:R-:W-:Y:S05]  /*2450*/  @!P0 BRA `(.L_x_36) ;  /* 0x0000005000188947 */ /* 0x002fea0003800000 */
.L_x_120:
[----:B------:R-:W-:-:S04]  /*2460*/  UIADD3 UR6, UPT, UPT, UR6, 0x1, URZ ;  /* 0x0000000106067890 */ /* 0x000fc8000fffe0ff */
[----:B------:R-:W-:-:S04]  /*2470*/  UISETP.NE.AND UP0, UPT, UR6, 0x4, UPT ;  /* 0x000000040600788c */ /* 0x000fc8000bf05270 */
[----:B------:R-:W-:Y:S02]  /*2480*/  USEL UR7, URZ, 0x1, UP0 ;  /* 0x00000001ff077887 */ /* 0x000fe40008000000 */
[----:B------:R-:W-:-:S04]  /*2490*/  USEL UR6, UR6, URZ, UP0 ;  /* 0x000000ff06067287 */ /* 0x000fc80008000000 */
[----:B------:R-:W-:Y:S01]  /*24a0*/  ULEA UR5, UR6, UR4, 0x3 ;  /* 0x0000000406057291 */ /* 0x000fe2000f8e18ff */
[----:B------:R-:W-:-:S04]  /*24b0*/  LOP3.LUT R2, R15, UR7, RZ, 0x3c, !PT ;  /* 0x000000070f027c12 */ /* 0x000fc8000f8e3cff */
[----:B-1----:R-:W-:-:S04]  /*24c0*/  SHF.L.U32 R3, R2, 0x1f, RZ ;  /* 0x0000001f02037819 */ /* 0x002fc800000006ff */
[----:B------:R-:W1:Y:S02]  /*24d0*/  SYNCS.PHASECHK.TRANS64.TRYWAIT P0, [UR5], R3 ;  /* 0x00000003ff0075a7 */ /* 0x000e640008001105 */
[----:B-1----:R-:W-:Y:S05]  /*24e0*/  @!P0 BRA `(.L_x_37) ;  /* 0x00000050000c8947 */ /* 0x002fea0003800000 */
.L_x_122:
        /* <DEDUP_REMOVED lines=9> */
.L_x_124:
[----:B------:R-:W-:-:S04]  /*2580*/  UIADD3 UR6, UPT, UPT, UR6, 0x1, URZ ;  /* 0x0000000106067890 */ /* 0x000fc8000fffe0ff */
[----:B------:R-:W-:-:S04]  /*2590*/  UISETP.NE.AND UP0, UPT, UR6, 0x4, UPT ;  /* 0x000000040600788c */ /* 0x000fc8000bf05270 */
[----:B------:R-:W-:Y:S02]  /*25a0*/  USEL UR5, URZ, 0x1, UP0 ;  /* 0x00000001ff057887 */ /* 0x000fe40008000000 */
[----:B------:R-:W-:-:S04]  /*25b0*/  USEL UR6, UR6, URZ, UP0 ;  /* 0x000000ff06067287 */ /* 0x000fc80008000000 */
[----:B------:R-:W-:Y:S01]  /*25c0*/  ULEA UR6, UR6, UR4, 0x3 ;  /* 0x0000000406067291 */ /* 0x000fe2000f8e18ff */
[----:B-1----:R-:W-:-:S04]  /*25d0*/  LOP3.LUT R3, R2, UR5, RZ, 0x3c, !PT ;  /* 0x0000000502037c12 */ /* 0x002fc8000f8e3cff */
[----:B------:R-:W-:Y:S01]  /*25e0*/  SHF.L.U32 R3, R3, 0x1f, RZ ;  /* 0x0000001f03037819 */ /* 0x000fe200000006ff */
[----:B----4-:R-:W-:-:S07]  /*25f0*/  IMAD.U32 R0, RZ, RZ, UR6 ;  /* 0x00000006ff007e24 */ /* 0x010fce000f8e00ff */
.L_x_39:
[----:B-1----:R1:W2:Y:S02]  /*2600*/  SYNCS.PHASECHK.TRANS64.TRYWAIT P0, [R0+URZ], R3 ;  /* 0x00000003000075a7 */ /* 0x0022a400080011ff */
[----:B--2---:R-:W-:Y:S05]  /*2610*/  @!P0 NANOSLEEP.SYNCS 0x989680 ;  /* 0x009896800000895d */ /* 0x004fea0003900000 */
[----:B------:R-:W2:Y:S02]  /*2620*/  @!P0 SYNCS.PHASECHK.TRANS64 P0, [R0+URZ], R3 ;  /* 0x00000003000085a7 */ /* 0x000ea400080010ff */
[----:B--2---:R-:W-:Y:S05]  /*2630*/  @P0 EXIT ;  /* 0x000000000000094d */ /* 0x004fea0003800000 */
[----:B------:R-:W-:Y:S05]  /*2640*/  BRA `(.L_x_39) ;  /* 0xfffffffc00ec7947 */ /* 0x000fea000383ffff */
.L_x_17:
[----:B------:R-:W-:-:S04]  /*2650*/  UISETP.NE.AND UP1, UPT, UR37, URZ, UPT ;  /* 0x000000ff2500728c */ /* 0x000fc8000bf25270 */
[----:B------:R-:W-:-:S09]  /*2660*/  UISETP.NE.OR UP1, UPT, UR8, 0x1, UP1 ;  /* 0x000000010800788c */ /* 0x000fd20008f25670 */
[----:B------:R-:W-:Y:S05]  /*2670*/  BRA.U UP1, `(.L_x_40) ;  /* 0x0000000501487547 */ /* 0x000fea000b800000 */
[----:B------:R-:W-:Y:S01]  /*2680*/  ISETP.NE.AND P2, PT, R2, RZ, PT ;  /* 0x000000ff0200720c */ /* 0x000fe20003f45270 */
[----:B------:R-:W-:Y:S01]  /*2690*/  IMAD.MOV.U32 R12, RZ, RZ, 0x1 ;  /* 0x00000001ff0c7424 */ /* 0x000fe200078e00ff */
[----:B------:R-:W-:Y:S02]  /*26a0*/  CS2R R10, SRZ ;  /* 0x00000000000a7805 */ /* 0x000fe4000001ff00 */
[----:B------:R-:W-:Y:S01]  /*26b0*/  CS2R R8, SRZ ;  /* 0x0000000000087805 */ /* 0x000fe2000001ff00 */
[----:B------:R-:W-:Y:S01]  /*26c0*/  UMOV UR4, 0x400 ;  /* 0x0000040000047882 */ /* 0x000fe20000000000 */
[----:B------:R-:W-:Y:S01]  /*26d0*/  UMOV UR6, URZ ;  /* 0x000000ff00067c82 */ /* 0x000fe20008000000 */
[----:B------:R-:W-:-:S12]  /*26e0*/  ULEA UR37, UR37, UR4, 0x18 ;  /* 0x0000000425257291 */ /* 0x000fd8000f8ec0ff */
.L_x_44:
[----:B------:R-:W-:Y:S02]  /*26f0*/  LEA R0, R8, UR37, 0x3 ;  /* 0x0000002508007c11 */ /* 0x000fe4000f8e18ff */
[----:B------:R-:W-:-:S03]  /*2700*/  SHF.L.U32 R5, R9, 0x1f, RZ ;  /* 0x0000001f09057819 */ /* 0x000fc600000006ff */
[----:B------:R-:W-:Y:S01]  /*2710*/  VIADD R4, R0, 0xf0 ;  /* 0x000000f000047836 */ /* 0x000fe20000000000 */
[----:B------:R-:W1:Y:S02]  /*2720*/  SYNCS.PHASECHK.TRANS64.TRYWAIT P0, [R0+URZ+0xe0], R5 ;  /* 0x0000e005000075a7 */ /* 0x000e6400080011ff */
[----:B-1----:R-:W-:Y:S05]  /*2730*/  @!P0 BRA `(.L_x_41) ;  /* 0x0000004c00a88947 */ /* 0x002fea0003800000 */
.L_x_125:
[----:B------:R-:W-:Y:S01]  /*2740*/  ULEA UR5, UR6, UR37, 0x3 ;  /* 0x0000002506057291 */ /* 0x000fe2000f8e18ff */
[----:B------:R-:W-:Y:S02]  /*2750*/  PRMT R4, RZ, 0x654, R4 ;  /* 0x00000654ff047816 */ /* 0x000fe40000000004 */
[----:B-1----:R-:W-:Y:S01]  /*2760*/  SHF.L.U32 R5, R12, 0x1f, RZ ;  /* 0x0000001f0c057819 */ /* 0x002fe200000006ff */
[----:B------:R-:W-:Y:S01]  /*2770*/  UIADD3 UR4, UPT, UPT, UR5, 0x80, URZ ;  /* 0x0000008005047890 */ /* 0x000fe2000fffe0ff */
[----:B------:R1:W-:Y:S05]  /*2780*/  SYNCS.ARRIVE.TRANS64.RED.A1T0 RZ, [R4+URZ], RZ ;  /* 0x000000ff04ff79a7 */ /* 0x0003ea00081004ff */
[----:B------:R-:W-:Y:S01]  /*2790*/  IMAD.U32 R7, RZ, RZ, UR4 ;  /* 0x00000004ff077e24 */ /* 0x000fe2000f8e00ff */
[----:B------:R-:W2:Y:S04]  /*27a0*/  SYNCS.PHASECHK.TRANS64.TRYWAIT P0, [UR5+0x90], R5 ;  /* 0x00009005ff0075a7 */ /* 0x000ea80008001105 */
[----:B------:R-:W-:Y:S01]  /*27b0*/  PRMT R6, R2, 0x654, R7 ;  /* 0x0000065402067816 */ /* 0x000fe20000000007 */
[----:B-1----:R-:W-:Y:S01]  /*27c0*/  @!P2 IMAD.MOV.U32 R4, RZ, RZ, 0x10 ;  /* 0x00000010ff04a424 */ /* 0x002fe200078e00ff */
[----:B--2---:R-:W-:Y:S06]  /*27d0*/  @!P0 BRA `(.L_x_42) ;  /* 0x0000004c00948947 */ /* 0x004fec0003800000 */
.L_x_127:
[----:B------:R-:W-:Y:S01]  /*27e0*/  ULEA UR4, UR6, UR37, 0x4 ;  /* 0x0000002506047291 */ /* 0x000fe2000f8e20ff */
[----:B------:R-:W-:Y:S01]  /*27f0*/  SEL R3, R6, R3, !P2 ;  /* 0x0000000306037207 */ /* 0x000fe20005000000 */
[----:B------:R-:W-:Y:S01]  /*2800*/  UIADD3 UR5, UPT, UPT, UR5, 0x80, URZ ;  /* 0x0000008005057890 */ /* 0x000fe2000fffe0ff */
[----:B-1----:R-:W-:Y:S01]  /*2810*/  LEA R0, R11, UR37, 0x3 ;  /* 0x000000250b007c11 */ /* 0x002fe2000f8e18ff */
[----:B------:R-:W-:Y:S01]  /*2820*/  UIADD3 UR4, UPT, UPT, UR4, 0x110, URZ ;  /* 0x0000011004047890 */ /* 0x000fe2000fffe0ff */
[----:B------:R-:W-:Y:S01]  /*2830*/  SHF.L.U32 R5, R10, 0x1f, RZ ;  /* 0x0000001f0a057819 */ /* 0x000fe200000006ff */
[----:B------:R1:W-:Y:S01]  /*2840*/  @!P2 SYNCS.ARRIVE.TRANS64.RED RZ, [R3+URZ], R4 ;  /* 0x0000000403ffa9a7 */ /* 0x0003e200080004ff */
[----:B------:R-:W-:Y:S01]  /*2850*/  UIADD3 UR6, UPT, UPT, UR6, 0x1, URZ ;  /* 0x0000000106067890 */ /* 0x000fe2000fffe0ff */
[----:B------:R-:W-:-:S03]  /*2860*/  VIADD R8, R8, 0x1 ;  /* 0x0000000108087836 */ /* 0x000fc60000000000 */
[----:B------:R-:W-:Y:S02]  /*2870*/  UISETP.NE.AND UP0, UPT, UR6, 0x2, UPT ;  /* 0x000000020600788c */ /* 0x000fe4000bf05270 */
[----:B------:R-:W-:Y:S06]  /*2880*/  UGETNEXTWORKID.BROADCAST [UR4], [UR5] ;  /* 0x00000000040073ca */ /* 0x000fec0008000100 */
[----:B------:R-:W-:Y:S01]  /*2890*/  USEL UR4, URZ, 0x1, UP0 ;  /* 0x00000001ff047887 */ /* 0x000fe20008000000 */
[----:B------:R-:W-:Y:S01]  /*28a0*/  ISETP.NE.AND P0, PT, R8, 0x2, PT ;  /* 0x000000020800780c */ /* 0x000fe20003f05270 */
[----:B------:R-:W-:Y:S01]  /*28b0*/  USEL UR6, UR6, URZ, UP0 ;  /* 0x000000ff06067287 */ /* 0x000fe20008000000 */
[----:B------:R-:W2:Y:S03]  /*28c0*/  SYNCS.PHASECHK.TRANS64.TRYWAIT P1, [R0+URZ+0x80], R5 ;  /* 0x00008005000075a7 */ /* 0x000ea600080211ff */
[----:B------:R-:W-:Y:S01]  /*28d0*/  LOP3.LUT R12, R12, UR4, RZ, 0x3c, !PT ;  /* 0x000000040c0c7c12 */ /* 0x000fe2000f8e3cff */
[----:B-12---:R-:W-:Y:S07]  /*28e0*/  @!P1 BRA `(.L_x_43) ;  /* 0x0000004c00689947 */ /* 0x006fee0003800000 */
.L_x_128:
[C---:B------:R-:W-:Y:S01]  /*28f0*/  LEA R4, R11.reuse, UR37, 0x4 ;  /* 0x000000250b047c11 */ /* 0x040fe2000f8e20ff */
[----:B-1----:R-:W-:Y:S01]  /*2900*/  VIADD R0, R0, 0x90 ;  /* 0x0000009000007836 */ /* 0x002fe20000000000 */
[----:B------:R-:W-:Y:S01]  /*2910*/  SEL R8, R8, RZ, P0 ;  /* 0x000000ff08087207 */ /* 0x000fe20000000000 */
[----:B------:R-:W-:-:S03]  /*2920*/  VIADD R11, R11, 0x1 ;  /* 0x000000010b0b7836 */ /* 0x000fc60000000000 */
[----:B------:R-:W1:Y:S01]  /*2930*/  LDS.128 R4, [R4+0x110] ;  /* 0x0001100004047984 */ /* 0x000e620000000c00 */
[----:B------:R-:W-:Y:S02]  /*2940*/  PRMT R0, RZ, 0x654, R0 ;  /* 0x00000654ff007816 */ /* 0x000fe40000000000 */
[C---:B------:R-:W-:Y:S01]  /*2950*/  ISETP.NE.AND P1, PT, R11.reuse, 0x2, PT ;  /* 0x000000020b00780c */ /* 0x040fe20003f25270 */
[----:B------:R-:W-:Y:S01]  /*2960*/  @!PT LDS RZ, [RZ] ;  /* 0x00000000fffff984 */ /* 0x000fe20000000800 */
[----:B------:R-:W-:Y:S01]  /*2970*/  @!PT LDS RZ, [RZ] ;  /* 0x00000000fffff984 */ /* 0x000fe20000000800 */
[----:B------:R-:W-:Y:S01]  /*2980*/  @!PT LDS RZ, [RZ] ;  /* 0x00000000fffff984 */ /* 0x000fe20000000800 */
[----:B------:R-:W-:Y:S01]  /*2990*/  @!PT LDS RZ, [RZ] ;  /* 0x00000000fffff984 */ /* 0x000fe20000000800 */
[----:B------:R2:W-:Y:S06]  /*29a0*/  MEMBAR.ALL.CTA ;  /* 0x0000000000007992 */ /* 0x0005ec0000008000 */
[----:B--2---:R-:W2:Y:S01]  /*29b0*/  FENCE.VIEW.ASYNC.S ;  /* 0x00000000000073c6 */ /* 0x004ea20000000000 */
[----:B------:R-:W-:Y:S01]  /*29c0*/  SEL R11, R11, RZ, P1 ;  /* 0x000000ff0b0b7207 */ /* 0x000fe20000800000 */
[----:B--2---:R2:W-:Y:S01]  /*29d0*/  SYNCS.ARRIVE.TRANS64.RED.A1T0 RZ, [R0+URZ], RZ ;  /* 0x000000ff00ff79a7 */ /* 0x0045e200081004ff */
[----:B-1----:R-:W-:-:S02]  /*29e0*/  LOP3.LUT P3, RZ, R6, 0x1, RZ, 0xc0, !PT ;  /* 0x0000000106ff7812 */ /* 0x002fc4000786c0ff */
[----:B------:R-:W-:-:S04]  /*29f0*/  SEL R5, RZ, 0x1, P1 ;  /* 0x00000001ff057807 */ /* 0x000fc80000800000 */
[----:B------:R-:W-:Y:S02]  /*2a00*/  LOP3.LUT R10, R10, R5, RZ, 0x3c, !PT ;  /* 0x000000050a0a7212 */ /* 0x000fe400078e3cff */
[----:B--2---:R-:W-:-:S04]  /*2a10*/  SEL R0, RZ, 0x1, P0 ;  /* 0x00000001ff007807 */ /* 0x004fc80000000000 */
[----:B------:R-:W-:Y:S01]  /*2a20*/  LOP3.LUT R9, R9, R0, RZ, 0x3c, !PT ;  /* 0x0000000009097212 */ /* 0x000fe200078e3cff */
[----:B------:R-:W-:Y:S06]  /*2a30*/  @P3 BRA `(.L_x_44) ;  /* 0xfffffffc002c3947 */ /* 0x000fec000383ffff */
[----:B------:R-:W-:Y:S01]  /*2a40*/  ULEA UR5, UR6, UR37, 0x3 ;  /* 0x0000002506057291 */ /* 0x000fe2000f8e18ff */
[----:B------:R-:W-:-:S08]  /*2a50*/  SHF.L.U32 R3, R12, 0x1f, RZ ;  /* 0x0000001f0c037819 */ /* 0x000fd000000006ff */
[----:B------:R-:W1:Y:S02]  /*2a60*/  SYNCS.PHASECHK.TRANS64 P0, [UR5+0x90], R3 ;  /* 0x00009003ff0075a7 */ /* 0x000e640008001005 */
[----:B-1----:R-:W-:Y:S05]  /*2a70*/  @P0 BRA `(.L_x_45) ;  /* 0x0000000000080947 */ /* 0x002fea0003800000 */
[----:B------:R-:W1:Y:S02]  /*2a80*/  SYNCS.PHASECHK.TRANS64.TRYWAIT P0, [UR5+0x90], R3 ;  /* 0x00009003ff0075a7 */ /* 0x000e640008001105 */
[----:B-1----:R-:W-:Y:S05]  /*2a90*/  @!P0 BRA `(.L_x_46) ;  /* 0x0000004c00108947 */ /* 0x002fea0003800000 */
.L_x_45:
[----:B------:R-:W-:-:S04]  /*2aa0*/  UIADD3 UR4, UPT, UPT, UR6, 0x1, URZ ;  /* 0x0000000106047890 */ /* 0x000fc8000fffe0ff */
[----:B------:R-:W-:-:S04]  /*2ab0*/  UISETP.NE.AND UP0, UPT, UR4, 0x2, UPT ;  /* 0x000000020400788c */ /* 0x000fc8000bf05270 */
[----:B------:R-:W-:Y:S02]  /*2ac0*/  USEL UR7, URZ, 0x1, UP0 ;  /* 0x00000001ff077887 */ /* 0x000fe40008000000 */
[----:B------:R-:W-:-:S04]  /*2ad0*/  USEL UR4, UR4, URZ, UP0 ;  /* 0x000000ff04047287 */ /* 0x000fc80008000000 */
[----:B------:R-:W-:Y:S01]  /*2ae0*/  ULEA UR4, UR4, UR37, 0x3 ;  /* 0x0000002504047291 */ /* 0x000fe2000f8e18ff */
[----:B-1----:R-:W-:-:S04]  /*2af0*/  LOP3.LUT R3, R12, UR7, RZ, 0x3c, !PT ;  /* 0x000000070c037c12 */ /* 0x002fc8000f8e3cff */
[----:B------:R-:W-:-:S04]  /*2b00*/  SHF.L.U32 R0, R3, 0x1f, RZ ;  /* 0x0000001f03007819 */ /* 0x000fc800000006ff */
[----:B------:R-:W1:Y:S02]  /*2b10*/  SYNCS.PHASECHK.TRANS64 P0, [UR4+0x90], R0 ;  /* 0x00009000ff0075a7 */ /* 0x000e640008001004 */
[----:B-1----:R-:W-:Y:S05]  /*2b20*/  @P0 EXIT ;  /* 0x000000000000094d */ /* 0x002fea0003800000 */
[----:B------:R-:W-:Y:S02]  /*2b30*/  SHF.L.U32 R3, R3, 0x1f, RZ ;  /* 0x0000001f03037819 */ /* 0x000fe400000006ff */
[----:B------:R-:W-:-:S07]  /*2b40*/  MOV R0, UR4 ;  /* 0x0000000400007c02 */ /* 0x000fce0008000f00 */
.L_x_47:
[----:B-1----:R1:W2:Y:S02]  /*2b50*/  SYNCS.PHASECHK.TRANS64.TRYWAIT P0, [R0+URZ+0x90], R3 ;  /* 0x00009003000075a7 */ /* 0x0022a400080011ff */
[----:B--2---:R-:W-:Y:S05]  /*2b60*/  @!P0 NANOSLEEP.SYNCS 0x989680 ;  /* 0x009896800000895d */ /* 0x004fea0003900000 */
[----:B------:R-:W2:Y:S02]  /*2b70*/  @!P0 SYNCS.PHASECHK.TRANS64 P0, [R0+URZ+0x90], R3 ;  /* 0x00009003000085a7 */ /* 0x000ea400080010ff */
[----:B--2---:R-:W-:Y:S05]  /*2b80*/  @P0 EXIT ;  /* 0x000000000000094d */ /* 0x004fea0003800000 */
[----:B------:R-:W-:Y:S05]  /*2b90*/  BRA `(.L_x_47) ;  /* 0xfffffffc00ec7947 */ /* 0x000fea000383ffff */
.L_x_40:
[----:B------:R-:W-:-:S09]  /*2ba0*/  UISETP.NE.AND UP1, UPT, UR8, URZ, UPT ;  /* 0x000000ff0800728c */ /* 0x000fd2000bf25270 */
[----:B------:R-:W-:Y:S05]  /*2bb0*/  BRA.U UP1, `(.L_x_48) ;  /* 0x00000011013c7547 */ /* 0x000fea000b800000 */
[----:B------:R-:W-:Y:S01]  /*2bc0*/  UMOV UR4, 0x40 ;  /* 0x0000004000047882 */ /* 0x000fe20000000000 */
[----:B------:R-:W-:Y:S01]  /*2bd0*/  NOP ;  /* 0x0000000000007918 */ /* 0x000fe20000000000 */
[----:B------:R-:W-:Y:S01]  /*2be0*/  ULEA UR4, UR37, UR4, 0x18 ;  /* 0x0000000425047291 */ /* 0x000fe2000f8ec0ff */
[----:B------:R-:W-:Y:S02]  /*2bf0*/  UMOV UR5, 0x400 ;  /* 0x0000040000057882 */ /* 0x000fe40000000000 */
[----:B------:R-:W-:-:S06]  /*2c00*/  ULEA UR37, UR37, UR5, 0x18 ;  /* 0x0000000525257291 */ /* 0x000fcc000f8ec0ff */
[----:B------:R-:W1:Y:S02]  /*2c10*/  LDS.U8 R0, [UR4+0x1c] ;  /* 0x00001c04ff007984 */ /* 0x000e640008000000 */
[----:B-1----:R-:W-:-:S13]  /*2c20*/  ISETP.NE.AND P0, PT, R0, RZ, PT ;  /* 0x000000ff0000720c */ /* 0x002fda0003f05270 */
[----:B------:R-:W-:Y:S05]  /*2c30*/  @P0 BRA `(.L_x_49) ;  /* 0x0000000000580947 */ /* 0x000fea0003800000 */
[----:B------:R-:W-:-:S13]  /*2c40*/  ELECT P0, URZ, PT ;  /* 0x0000000000ff782f */ /* 0x000fda0003800000 */
[----:B------:R-:W-:Y:S05]  /*2c50*/  @!P0 BRA `(.L_x_50) ;  /* 0x0000000000608947 */ /* 0x000fea0003800000 */
[----:B------:R-:W-:Y:S01]  /*2c60*/  UMOV UR5, 0x10 ;  /* 0x0000001000057882 */ /* 0x000fe20000000000 */
[----:B------:R-:W-:Y:S01]  /*2c70*/  HFMA2 R0, -RZ, RZ, 0, 5.9604644775390625e-08 ;  /* 0x00000001ff007431 */ /* 0x000fe200000001ff */
[----:B------:R-:W-:-:S03]  /*2c80*/  MOV R2, 0xffff ;  /* 0x0000ffff00027802 */ /* 0x000fc60000000f00 */
[----:B------:R-:W-:Y:S04]  /*2c90*/  DEPBAR.LE SB1, 0x36 ;  /* 0x00009d800000791a */ /* 0x000fe80000000000 */
[----:B------:R-:W1:Y:S02]  /*2ca0*/  UTCATOMSWS.FIND_AND_SET.ALIGN UP0, UR5, UR5 ;  /* 0x00000005000575e3 */ /* 0x000e640008000800 */
[----:B-1----:R-:W-:Y:S01]  /*2cb0*/  MOV R3, UR5 ;  /* 0x0000000500037c02 */ /* 0x002fe20008000f00 */
[----:B------:R-:W-:Y:S06]  /*2cc0*/  BRA.U UP0, `(.L_x_51) ;  /* 0x0000000100187547 */ /* 0x000fec000b800000 */
.L_x_52:
[----:B------:R-:W-:Y:S05]  /*2cd0*/  NANOSLEEP 0x64 ;  /* 0x000000640000795d */ /* 0x000fea0003800000 */
[----:B------:R-:W-:-:S05]  /*2ce0*/  UMOV UR5, 0x10 ;  /* 0x0000001000057882 */ /* 0x000fca0000000000 */
[----:B------:R-:W-:Y:S04]  /*2cf0*/  DEPBAR.LE SB1, 0x36 ;  /* 0x00009d800000791a */ /* 0x000fe80000000000 */
[----:B------:R-:W1:Y:S02]  /*2d00*/  UTCATOMSWS.FIND_AND_SET.ALIGN UP0, UR5, UR5 ;  /* 0x00000005000575e3 */ /* 0x000e640008000800 */
[----:B-1----:R-:W-:Y:S01]  /*2d10*/  MOV R3, UR5 ;  /* 0x0000000500037c02 */ /* 0x002fe20008000f00 */
[----:B------:R-:W-:Y:S05]  /*2d20*/  BRA.U !UP0, `(.L_x_52) ;  /* 0xfffffffd08e87547 */ /* 0x000fea000b83ffff */
.L_x_51:
[-C--:B------:R-:W-:Y:S02]  /*2d30*/  SHF.L.U32 R2, R2, R3.reuse, RZ ;  /* 0x0000000302027219 */ /* 0x080fe400000006ff */
[----:B------:R-:W-:Y:S01]  /*2d40*/  SHF.L.U32 R0, R0, R3, RZ ;  /* 0x0000000300007219 */ /* 0x000fe200000006ff */
[----:B------:R-:W-:Y:S02]  /*2d50*/  IMAD.SHL.U32 R3, R3, 0x20, RZ ;  /* 0x0000002003037824 */ /* 0x000fe400078e00ff */
[----:B------:R1:W-:Y:S04]  /*2d60*/  ATOMS.OR RZ, [UR4+0x14], R2 ;  /* 0x00001402ffff798c */ /* 0x0003e8000b000004 */
[----:B------:R1:W-:Y:S04]  /*2d70*/  ATOMS.OR RZ, [UR4+0x18], R0 ;  /* 0x00001800ffff798c */ /* 0x0003e8000b000004 */
[----:B------:R1:W-:Y:S01]  /*2d80*/  STS [UR37+0x130], R3 ;  /* 0x00013003ff007988 */ /* 0x0003e20008000825 */
[----:B------:R-:W-:Y:S05]  /*2d90*/  BRA `(.L_x_50) ;  /* 0x0000000000107947 */ /* 0x000fea0003800000 */
.L_x_49:
[----:B------:R-:W-:Y:S02]  /*2da0*/  MOV R0, 0xffffffff ;  /* 0xffffffff00007802 */ /* 0x000fe40000000f00 */
[----:B------:R-:W-:-:S03]  /*2db0*/  MOV R2, 0x2de0 ;  /* 0x00002de000027802 */ /* 0x000fc60000000f00 */
[----:B------:R1:W-:Y:S04]  /*2dc0*/  STS [UR37+0x130], R0 ;  /* 0x00013000ff007988 */ /* 0x0003e80008000825 */
[----:B-1-3-5:R-:W-:Y:S05]  /*2dd0*/  CALL.REL.NOINC `($__internal_1_$__cuda_sm10x_tcgen05_guardrail_trap_phase_invalid_during_alloc) ;  /* 0x0000004c00e47944 */ /* 0x02afea0003c00000 */
.L_x_50:
[----:B------:R-:W-:Y:S05]  /*2de0*/  WARPSYNC.ALL ;  /* 0x0000000000007948 */ /* 0x000fea0003800000 */
[----:B------:R-:W2:Y:S01]  /*2df0*/  S2UR UR5, SR_CgaCtaId ;  /* 0x00000000000579c3 */ /* 0x000ea20000008800 */
[----:B------:R-:W-:Y:S01]  /*2e00*/  UMOV UR4, 0x400 ;  /* 0x0000040000047882 */ /* 0x000fe20000000000 */
[----:B------:R-:W-:-:S06]  /*2e10*/  NOP ;  /* 0x0000000000007918 */ /* 0x000fcc0000000000 */
[----:B------:R-:W-:Y:S06]  /*2e20*/  BAR.ARV 0x6, 0xa0 ;  /* 0x0182800000007b1d */ /* 0x000fec0000002000 */
[----:B------:R-:W4:Y:S01]  /*2e30*/  LDCU UR7, c[0x0][0x38c] ;  /* 0x00007180ff0777ac */ /* 0x000f220008000800 */
[----:B------:R-:W-:Y:S01]  /*2e40*/  IMAD.MOV.U32 R11, RZ, RZ, 0x1 ;  /* 0x00000001ff0b7424 */ /* 0x000fe200078e00ff */
[----:B------:R-:W-:Y:S01]  /*2e50*/  CS2R R8, SRZ ;  /* 0x0000000000087805 */ /* 0x000fe2000001ff00 */
[----:B------:R-:W-:Y:S01]  /*2e60*/  IMAD.MOV.U32 R10, RZ, RZ, RZ ;  /* 0x000000ffff0a7224 */ /* 0x000fe200078e00ff */
[----:B------:R-:W3:Y:S01]  /*2e70*/  LDCU UR6, c[0x0][0x38c] ;  /* 0x00007180ff0677ac */ /* 0x000ee20008000800 */
[----:B------:R-:W-:Y:S01]  /*2e80*/  UMOV UR15, URZ ;  /* 0x000000ff000f7c82 */ /* 0x000fe20008000000 */
[----:B------:R-:W-:Y:S01]  /*2e90*/  UMOV UR14, URZ ;  /* 0x000000ff000e7c82 */ /* 0x000fe20008000000 */
[----:B--2---:R-:W-:Y:S01]  /*2ea0*/  ULEA UR5, UR5, UR4, 0x18 ;  /* 0x0000000405057291 */ /* 0x004fe2000f8ec0ff */
[----:B------:R-:W-:Y:S01]  /*2eb0*/  UMOV UR32, 0x0 ;  /* 0x0000000000207882 */ /* 0x000fe20000000000 */
[----:B------:R-:W-:-:S02]  /*2ec0*/  UMOV UR33, 0x4100910 ;  /* 0x0410091000217882 */ /* 0x000fc40000000000 */
[----:B------:R-:W-:Y:S02]  /*2ed0*/  UIADD3 UR9, UPT, UPT, UR5, 0x6800, URZ ;  /* 0x0000680005097890 */ /* 0x000fe4000fffe0ff */
[----:B------:R-:W-:Y:S02]  /*2ee0*/  UIADD3 UR10, UPT, UPT, UR5, 0x16800, URZ ;  /* 0x00016800050a7890 */ /* 0x000fe4000fffe0ff */
[----:B----4-:R-:W-:Y:S01]  /*2ef0*/  UIADD3 UR7, UPT, UPT, UR7, 0x3f, URZ ;  /* 0x0000003f07077890 */ /* 0x010fe2000fffe0ff */
[----:B-1----:R-:W1:Y:S01]  /*2f00*/  LDS R0, [UR5+0x130] ;  /* 0x00013005ff007984 */ /* 0x002e620008000800 */
[----:B------:R-:W-:Y:S02]  /*2f10*/  USHF.R.U32.HI UR9, URZ, 0x4, UR9 ;  /* 0x00000004ff097899 */ /* 0x000fe40008011609 */
[----:B------:R-:W-:Y:S02]  /*2f20*/  USHF.R.S32.HI UR4, URZ, 0x1f, UR7 ;  /* 0x0000001fff047899 */ /* 0x000fe40008011407 */
[----:B------:R-:W-:-:S02]  /*2f30*/  USHF.R.U32.HI UR10, URZ, 0x4, UR10 ;  /* 0x00000004ff0a7899 */ /* 0x000fc4000801160a */
[----:B------:R-:W-:Y:S02]  /*2f40*/  ULEA.HI UR4, UR4, UR7, URZ, 0x6 ;  /* 0x0000000704047291 */ /* 0x000fe4000f8f30ff */
[----:B------:R-:W-:Y:S02]  /*2f50*/  ULOP3.LUT UR9, UR9, 0x3fff, URZ, 0xc0, !UPT ;  /* 0x00003fff09097892 */ /* 0x000fe4000f8ec0ff */
[----:B------:R-:W-:Y:S02]  /*2f60*/  USHF.R.S32.HI UR4, URZ, 0x6, UR4 ;  /* 0x00000006ff047899 */ /* 0x000fe40008011404 */
[----:B------:R-:W-:Y:S02]  /*2f70*/  ULOP3.LUT UR10, UR10, 0x3fff, URZ, 0xc0, !UPT ;  /* 0x00003fff0a0a7892 */ /* 0x000fe4000f8ec0ff */
[----:B------:R-:W-:Y:S01]  /*2f80*/  UISETP.LT.AND UP0, UPT, UR4, 0x1, UPT ;  /* 0x000000010400788c */ /* 0x000fe2000bf01270 */
[----:B------:R-:W-:Y:S01]  /*2f90*/  UMOV UR30, 0x0 ;  /* 0x00000000001e7882 */ /* 0x000fe20000000000 */
[----:B------:R-:W-:-:S02]  /*2fa0*/  UMOV UR31, 0x4100910 ;  /* 0x04100910001f7882 */ /* 0x000fc40000000000 */
[----:B------:R-:W-:Y:S01]  /*2fb0*/  USEL UR8, UR4, 0x1, !UP0 ;  /* 0x0000000104087887 */ /* 0x000fe2000c000000 */
[----:B------:R-:W-:Y:S01]  /*2fc0*/  UMOV UR28, 0x0 ;  /* 0x00000000001c7882 */ /* 0x000fe20000000000 */
[----:B------:R-:W-:Y:S01]  /*2fd0*/  UMOV UR29, 0x4100910 ;  /* 0x04100910001d7882 */ /* 0x000fe20000000000 */
[----:B------:R-:W-:Y:S01]  /*2fe0*/  UMOV UR26, 0x0 ;  /* 0x00000000001a7882 */ /* 0x000fe20000000000 */
[----:B------:R-:W-:Y:S01]  /*2ff0*/  UMOV UR27, 0x4100910 ;  /* 0x04100910001b7882 */ /* 0x000fe20000000000 */
[----:B------:R-:W-:Y:S01]  /*3000*/  UMOV UR24, 0x0 ;  /* 0x0000000000187882 */ /* 0x000fe20000000000 */
[----:B------:R-:W-:Y:S01]  /*3010*/  UMOV UR25, 0x4100910 ;  /* 0x0410091000197882 */ /* 0x000fe20000000000 */
[----:B------:R-:W-:Y:S01]  /*3020*/  UMOV UR22, 0x0 ;  /* 0x0000000000167882 */ /* 0x000fe20000000000 */
[----:B------:R-:W-:Y:S01]  /*3030*/  UMOV UR23, 0x4100910 ;  /* 0x0410091000177882 */ /* 0x000fe20000000000 */
[----:B------:R-:W-:Y:S02]  /*3040*/  ULOP3.LUT UR9, UR9, 0x10000, URZ, 0xfc, !UPT ;  /* 0x0001000009097892 */ /* 0x000fe4000f8efcff */
[----:B------:R-:W-:-:S02]  /*3050*/  ULOP3.LUT UR10, UR10, 0x10000, URZ, 0xfc, !UPT ;  /* 0x000100000a0a7892 */ /* 0x000fc4000f8efcff */
[----:B------:R-:W-:Y:S02]  /*3060*/  UIADD3 UR8, UPT, UPT, -UR8, URZ, URZ ;  /* 0x000000ff08087290 */ /* 0x000fe4000fffe1ff */
[----:B---3--:R-:W-:Y:S01]  /*3070*/  UISETP.GE.AND UP3, UPT, UR6, 0x1, UPT ;  /* 0x000000010600788c */ /* 0x008fe2000bf66270 */
[----:B------:R-:W-:Y:S01]  /*3080*/  UMOV UR20, 0x0 ;  /* 0x0000000000147882 */ /* 0x000fe20000000000 */
[----:B------:R-:W-:Y:S01]  /*3090*/  UMOV UR21, 0x4100910 ;  /* 0x0410091000157882 */ /* 0x000fe20000000000 */
[----:B------:R-:W-:Y:S01]  /*30a0*/  UMOV UR18, 0x0 ;  /* 0x0000000000127882 */ /* 0x000fe20000000000 */
[----:B-1----:R-:W-:Y:S01]  /*30b0*/  R2UR UR16, R0 ;  /* 0x00000000001072ca */ /* 0x002fe200000e0000 */
[----:B------:R-:W-:-:S14]  /*30c0*/  UMOV UR19, 0x4100910 ;  /* 0x0410091000137882 */ /* 0x000fdc0000000000 */
.L_x_59:
[----:B------:R-:W-:Y:S02]  /*30d0*/  LEA R0, R10, UR5, 0x3 ;  /* 0x000000050a007c11 */ /* 0x000fe4000f8e18ff */
[----:B------:R-:W-:Y:S02]  /*30e0*/  SHF.L.U32 R5, R9, 0x1f, RZ ;  /* 0x0000001f09057819 */ /* 0x000fe400000006ff */
[----:B------:R-:W-:Y:S01]  /*30f0*/  PLOP3.LUT P0, PT, PT, PT, UP3, 0x80, 0x8 ;  /* 0x000000000008781c */ /* 0x000fe20003f0f038 */
[----:B------:R-:W-:Y:S01]  /*3100*/  VIADD R3, R0, 0x90 ;  /* 0x0000009000037836 */ /* 0x000fe20000000000 */
[----:B-1----:R-:W1:Y:S02]  /*3110*/  SYNCS.PHASECHK.TRANS64.TRYWAIT P1, [R0+URZ+0x80], R5 ;  /* 0x00008005000075a7 */ /* 0x002e6400080211ff */
[----:B-1-3--:R-:W-:Y:S09]  /*3120*/  @!P1 BRA `(.L_x_53) ;  /* 0x0000004400849947 */ /* 0x00aff20003800000 */
.L_x_130:
[----:B------:R-:W-:Y:S01]  /*3130*/  LEA R4, R10, UR5, 0x4 ;  /* 0x000000050a047c11 */ /* 0x000fe2000f8e20ff */
[----:B------:R-:W-:Y:S01]  /*3140*/  @UP3 ULEA UR7, UR14, UR5, 0x3 ;  /* 0x000000050e073291 */ /* 0x000fe2000f8e18ff */
[----:B------:R-:W-:Y:S01]  /*3150*/  PLOP3.LUT P2, PT, PT, PT, PT, 0x80, 0x8 ;  /* 0x000000000008781c */ /* 0x000fe20003f4f070 */
[----:B------:R-:W-:Y:S01]  /*3160*/  ULEA UR6, UR15, UR5, 0x3 ;  /* 0x000000050f067291 */ /* 0x000fe2000f8e18ff */
[----:B------:R-:W-:Y:S01]  /*3170*/  PRMT R3, RZ, 0x654, R3 ;  /* 0x00000654ff037816 */ /* 0x000fe20000000003 */
[----:B------:R-:W-:Y:S01]  /*3180*/  ULEA.HI UR11, UR15, UR15, URZ, 0x1 ;  /* 0x0000000f0f0b7291 */ /* 0x000fe2000f8f08ff */
[----:B-1----:R-:W1:Y:S01]  /*3190*/  LDS.128 R4, [R4+0x110] ;  /* 0x0001100004047984 */ /* 0x002e620000000c00 */
[----:B------:R-:W-:Y:S02]  /*31a0*/  @P0 SHF.L.U32 R2, R8, 0x1f, RZ ;  /* 0x0000001f08020819 */ /* 0x000fe400000006ff */
[----:B------:R-:W-:Y:S01]  /*31b0*/  SHF.L.U32 R0, R11, 0x1f, RZ ;  /* 0x0000001f0b007819 */ /* 0x000fe200000006ff */
[----:B------:R-:W-:Y:S01]  /*31c0*/  @!PT LDS RZ, [RZ] ;  /* 0x00000000fffff984 */ /* 0x000fe20000000800 */
[----:B------:R-:W-:Y:S01]  /*31d0*/  @!PT LDS RZ, [RZ] ;  /* 0x00000000fffff984 */ /* 0x000fe20000000800 */
[----:B------:R-:W-:Y:S01]  /*31e0*/  @!PT LDS RZ, [RZ] ;  /* 0x00000000fffff984 */ /* 0x000fe20000000800 */
[----:B------:R-:W-:Y:S01]  /*31f0*/  @!PT LDS RZ, [RZ] ;  /* 0x00000000fffff984 */ /* 0x000fe20000000800 */
[----:B------:R2:W-:Y:S06]  /*3200*/  MEMBAR.ALL.CTA ;  /* 0x0000000000007992 */ /* 0x0005ec0000008000 */
[----:B--2---:R-:W2:Y:S02]  /*3210*/  FENCE.VIEW.ASYNC.S ;  /* 0x00000000000073c6 */ /* 0x004ea40000000000 */
[----:B--2---:R2:W-:Y:S01]  /*3220*/  SYNCS.ARRIVE.TRANS64.RED.A1T0 RZ, [R3+URZ], RZ ;  /* 0x000000ff03ff79a7 */ /* 0x0045e200081004ff */
[----:B------:R2:W3:Y:S01]  /*3230*/  @P0 SYNCS.PHASECHK.TRANS64.TRYWAIT P2, [UR7], R2 ;  /* 0x00000002ff0005a7 */ /* 0x0004e20008041107 */
[----:B------:R-:W-:-:S02]  /*3240*/  USHF.L.U32 UR7, UR11, 0x5, URZ ;  /* 0x000000050b077899 */ /* 0x000fc400080006ff */
[----:B------:R-:W-:Y:S01]  /*3250*/  ULOP3.LUT UR11, UR11, 0xffe, URZ, 0xc0, !UPT ;  /* 0x00000ffe0b0b7892 */ /* 0x000fe2000f8ec0ff */
[----:B-1----:R-:W-:Y:S01]  /*3260*/  LOP3.LUT P1, RZ, R6, 0x1, RZ, 0xc0, !PT ;  /* 0x0000000106ff7812 */ /* 0x002fe2000782c0ff */
[----:B------:R-:W-:Y:S02]  /*3270*/  ULOP3.LUT UR7, UR7, 0xffffffc0, URZ, 0xc0, !UPT ;  /* 0xffffffc007077892 */ /* 0x000fe4000f8ec0ff */
[----:B------:R-:W-:Y:S02]  /*3280*/  UIADD3 UR11, UPT, UPT, -UR11, UR15, URZ ;  /* 0x0000000f0b0b7290 */ /* 0x000fe4000fffe1ff */
[----:B------:R-:W-:-:S04]  /*3290*/  UIADD3 UR7, UPT, UPT, UR16, UR7, URZ ;  /* 0x0000000710077290 */ /* 0x000fc8000fffe0ff */
[----:B------:R-:W-:Y:S01]  /*32a0*/  ULEA UR7, UR11, UR7, 0x14 ;  /* 0x000000070b077291 */ /* 0x000fe2000f8ea0ff */
[----:B------:R-:W1:Y:S02]  /*32b0*/  SYNCS.PHASECHK.TRANS64.TRYWAIT P0, [UR6+0xc0], R0 ;  /* 0x0000c000ff0075a7 */ /* 0x000e640008001106 */
[----:B-123--:R-:W-:Y:S09]  /*32c0*/  @!P0 BRA `(.L_x_54) ;  /* 0x0000004400308947 */ /* 0x00eff20003800000 */
.L_x_132:
[----:B------:R-:W-:Y:S01]  /*32d0*/  IADD3 R10, PT, PT, R10, 0x1, RZ ;  /* 0x000000010a0a7810 */ /* 0x000fe20007ffe0ff */
[----:B------:R-:W-:Y:S06]  /*32e0*/  BRA.U !UP3, `(.L_x_55) ;  /* 0x000000050b107547 */ /* 0x000fec000b800000 */
[----:B------:R-:W-:Y:S01]  /*32f0*/  UPLOP3.LUT UP4, UPT, UPT, UPT, UPT, 0x40, 0x4 ;  /* 0x000000000004789c */ /* 0x000fe20003f8e870 */
[----:B------:R-:W-:Y:S01]  /*3300*/  UMOV UR13, UR8 ;  /* 0x00000008000d7c82 */ /* 0x000fe20008000000 */
[----:B------:R-:W-:Y:S01]  /*3310*/  UMOV UR12, UR4 ;  /* 0x00000004000c7c82 */ /* 0x000fe20008000000 */
[----:B------:R-:W-:-:S08]  /*3320*/  UMOV UR17, UR14 ;  /* 0x0000000e00117c82 */ /* 0x000fd00008000000 */
.L_x_58:
[----:B------:R-:W-:Y:S02]  /*3330*/  UIADD3 UR13, UPT, UPT, UR13, 0x1, URZ ;  /* 0x000000010d0d7890 */ /* 0x000fe4000fffe0ff */
[----:B--2---:R-:W-:Y:S02]  /*3340*/  ULEA UR11, UR17, UR5, 0x3 ;  /* 0x00000005110b7291 */ /* 0x004fe4000f8e18ff */
[----:B------:R-:W-:Y:S01]  /*3350*/  UISETP.NE.AND UP0, UPT, UR13, URZ, UPT ;  /* 0x000000ff0d00728c */ /* 0x000fe2000bf05270 */
[----:B---3--:R-:W-:Y:S10]  /*3360*/  @P2 BRA `(.L_x_56) ;  /* 0x00000000000c2947 */ /* 0x008ff40003800000 */
[----:B-1----:R-:W-:Y:S04]  /*3370*/  SHF.L.U32 R3, R8, 0x1f, RZ ;  /* 0x0000001f08037819 */ /* 0x002fe800000006ff */
[----:B------:R-:W1:Y:S02]  /*3380*/  SYNCS.PHASECHK.TRANS64.TRYWAIT P0, [UR11], R3 ;  /* 0x00000003ff0075a7 */ /* 0x000e64000800110b */
[----:B-1----:R-:W-:Y:S05]  /*3390*/  @!P0 BRA `(.L_x_57) ;  /* 0x0000004400148947 */ /* 0x002fea0003800000 */
.L_x_56:
[----:B------:R-:W-:Y:S01]  /*33a0*/  UISETP.NE.AND UP1, UPT, UR12, 0x1, UPT ;  /* 0x000000010c00788c */ /* 0x000fe2000bf25270 */
[----:B------:R-:W-:Y:S01]  /*33b0*/  PLOP3.LUT P2, PT, PT, PT, PT, 0x80, 0x8 ;  /* 0x000000000008781c */ /* 0x000fe20003f4f070 */
[----:B------:R-:W-:Y:S02]  /*33c0*/  UIADD3 UR14, UPT, UPT, UR17, 0x1, URZ ;  /* 0x00000001110e7890 */ /* 0x000fe4000fffe0ff */
[----:B------:R-:W-:Y:S02]  /*33d0*/  ULEA UR64, UR17, UR10, 0xa ;  /* 0x0000000a11407291 */ /* 0x000fe4000f8e50ff */
[----:B------:R-:W-:Y:S01]  /*33e0*/  UISETP.NE.AND UP2, UPT, UR14, 0x4, UPT ;  /* 0x000000040e00788c */ /* 0x000fe2000bf45270 */
[----:B------:R-:W-:Y:S01]  /*33f0*/  PLOP3.LUT P0, PT, PT, PT, UP1, 0x80, 0x8 ;  /* 0x000000000008781c */ /* 0x000fe20003f0f018 */
[----:B------:R-:W-:Y:S02]  /*3400*/  ULEA UR62, UR17, UR9, 0xa ;  /* 0x00000009113e7291 */ /* 0x000fe4000f8e50ff */
[----:B------:R-:W-:Y:S02]  /*3410*/  USEL UR35, URZ, 0x1, UP2 ;  /* 0x00000001ff237887 */ /* 0x000fe40009000000 */
[----:B------:R-:W-:Y:S02]  /*3420*/  USEL UR14, UR14, URZ, UP2 ;  /* 0x000000ff0e0e7287 */ /* 0x000fe40009000000 */
[----:B------:R-:W-:Y:S02]  /*3430*/  UIADD3 UR60, UPT, UPT, UR64, 0x2, URZ ;  /* 0x00000002403c7890 */ /* 0x000fe4000fffe0ff */
[----:B------:R-:W-:Y:S01]  /*3440*/  @UP1 ULEA UR34, UR14, UR5, 0x3 ;  /* 0x000000050e221291 */ /* 0x000fe2000f8e18ff */
[----:B------:R-:W-:Y:S01]  /*3450*/  LOP3.LUT R8, R8, UR35, RZ, 0x3c, !PT ;  /* 0x0000002308087c12 */ /* 0x000fe2000f8e3cff */
[----:B------:R-:W-:Y:S02]  /*3460*/  UIADD3 UR58, UPT, UPT, UR62, 0x2, URZ ;  /* 0x000000023e3a7890 */ /* 0x000fe4000fffe0ff */
[----:B------:R-:W-:Y:S01]  /*3470*/  UIADD3 UR56, UPT, UPT, UR64, 0x4, URZ ;  /* 0x0000000440387890 */ /* 0x000fe2000fffe0ff */
[----:B-1----:R-:W-:Y:S01]  /*3480*/  @P0 SHF.L.U32 R0, R8, 0x1f, RZ ;  /* 0x0000001f08000819 */ /* 0x002fe200000006ff */
[----:B------:R-:W-:Y:S02]  /*3490*/  UIADD3 UR54, UPT, UPT, UR62, 0x4, URZ ;  /* 0x000000043e367890 */ /* 0x000fe4000fffe0ff */
[----:B------:R-:W-:Y:S01]  /*34a0*/  UIADD3 UR52, UPT, UPT, UR64, 0x6, URZ ;  /* 0x0000000640347890 */ /* 0x000fe2000fffe0ff */
[----:B------:R2:W3:Y:S01]  /*34b0*/  @P0 SYNCS.PHASECHK.TRANS64.TRYWAIT P2, [UR34], R0 ;  /* 0x00000000ff0005a7 */ /* 0x0004e20008041122 */
[----:B------:R-:W-:Y:S02]  /*34c0*/  UIADD3 UR50, UPT, UPT, UR62, 0x6, URZ ;  /* 0x000000063e327890 */ /* 0x000fe4000fffe0ff */
        /* <DEDUP_REMOVED lines=9> */
[----:B------:R-:W-:Y:S01]  /*3560*/  UIADD3 UR12, UPT, UPT, UR12, -0x1, URZ ;  /* 0xffffffff0c0c7890 */ /* 0x000fe2000fffe0ff */
[----:B------:R-:W-:Y:S01]  /*3570*/  UMOV UR65, 0x40004040 ;  /* 0x4000404000417882 */ /* 0x000fe20000000000 */
[----:B------:R-:W-:Y:S01]  /*3580*/  UMOV UR63, 0x40004040 ;  /* 0x40004040003f7882 */ /* 0x000fe20000000000 */
[----:B------:R-:W-:Y:S01]  /*3590*/  UMOV UR61, 0x40004040 ;  /* 0x40004040003d7882 */ /* 0x000fe20000000000 */
[----:B------:R2:W-:Y:S01]  /*35a0*/  UTCHMMA gdesc[UR62], gdesc[UR64], tmem[UR7], tmem[UR32], idesc[UR33], UP4 ;  /* 0x00ff20403e0075ea */ /* 0x0005e2000a000007 */
[----:B------:R-:W-:Y:S01]  /*35b0*/  UPLOP3.LUT UP4, UPT, UPT, UPT, UPT, 0x80, 0x8 ;  /* 0x000000000008789c */ /* 0x000fe20003f8f070 */
[----:B------:R-:W-:Y:S01]  /*35c0*/  UMOV UR59, 0x40004040 ;  /* 0x40004040003b7882 */ /* 0x000fe20000000000 */
[----:B------:R-:W-:Y:S01]  /*35d0*/  UMOV UR57, 0x40004040 ;  /* 0x4000404000397882 */ /* 0x000fe20000000000 */
[----:B------:R2:W-:Y:S01]  /*35e0*/  UTCHMMA gdesc[UR58], gdesc[UR60], tmem[UR7], tmem[UR30], idesc[UR31], UPT ;  /* 0x00ff1e3c3a0075ea */ /* 0x0005e2000b800007 */
        /* <DEDUP_REMOVED lines=14> */
[----:B------:R-:W-:Y:S01]  /*36d0*/  UMOV UR35, 0x40004040 ;  /* 0x4000404000237882 */ /* 0x000fe20000000000 */
[----:B------:R2:W-:Y:S01]  /*36e0*/  UTCHMMA gdesc[UR38], gdesc[UR40], tmem[UR7], tmem[UR20], idesc[UR21], UPT ;  /* 0x00ff1428260075ea */ /* 0x0005e2000b800007 */
[----:B------:R2:W-:Y:S01]  /*36f0*/  UTCHMMA gdesc[UR34], gdesc[UR36], tmem[UR7], tmem[UR18], idesc[UR19], UPT ;  /* 0x00ff1224220075ea */ /* 0x0005e2000b800007 */
[----:B------:R2:W-:Y:S01]  /*3700*/  UTCBAR [UR11], URZ ;  /* 0x000000ff0b0073e9 */ /* 0x0005e200080000ff */
[----:B------:R-:W-:Y:S01]  /*3710*/  UMOV UR17, UR14 ;  /* 0x0000000e00117c82 */ /* 0x000fe20008000000 */
[----:B------:R-:W-:Y:S05]  /*3720*/  BRA.U UP0, `(.L_x_58) ;  /* 0xfffffffd00007547 */ /* 0x000fea000b83ffff */
.L_x_55:
[----:B------:R-:W-:Y:S01]  /*3730*/  UIADD3 UR15, UPT, UPT, UR15, 0x1, URZ ;  /* 0x000000010f0f7890 */ /* 0x000fe2000fffe0ff */
[C---:B------:R-:W-:Y:S01]  /*3740*/  ISETP.NE.AND P0, PT, R10.reuse, 0x2, PT ;  /* 0x000000020a00780c */ /* 0x040fe20003f05270 */
[----:B--2---:R-:W-:Y:S02]  /*3750*/  UIADD3 UR7, UPT, UPT, UR6, 0xa0, URZ ;  /* 0x000000a006077890 */ /* 0x004fe4000fffe0ff */
[----:B------:R-:W-:Y:S01]  /*3760*/  UISETP.NE.AND UP0, UPT, UR15, 0x4, UPT ;  /* 0x000000040f00788c */ /* 0x000fe2000bf05270 */
[----:B-1----:R-:W-:Y:S02]  /*3770*/  SEL R0, RZ, 0x1, P0 ;  /* 0x00000001ff007807 */ /* 0x002fe40000000000 */
[----:B------:R-:W-:Y:S01]  /*3780*/  SEL R10, R10, RZ, P0 ;  /* 0x000000ff0a0a7207 */ /* 0x000fe20000000000 */
[----:B------:R-:W-:Y:S01]  /*3790*/  USEL UR6, URZ, 0x1, UP0 ;  /* 0x00000001ff067887 */ /* 0x000fe20008000000 */
[----:B------:R-:W-:Y:S01]  /*37a0*/  LOP3.LUT R9, R9, R0, RZ, 0x3c, !PT ;  /* 0x0000000009097212 */ /* 0x000fe200078e3cff */
[----:B------:R-:W-:Y:S01]  /*37b0*/  USEL UR15, UR15, URZ, UP0 ;  /* 0x000000ff0f0f7287 */ /* 0x000fe20008000000 */
[----:B------:R1:W-:Y:S03]  /*37c0*/  UTCBAR [UR7], URZ ;  /* 0x000000ff070073e9 */ /* 0x0003e600080000ff */
[----:B------:R-:W-:Y:S01]  /*37d0*/  LOP3.LUT R11, R11, UR6, RZ, 0x3c, !PT ;  /* 0x000000060b0b7c12 */ /* 0x000fe2000f8e3cff */
[----:B------:R-:W-:Y:S07]  /*37e0*/  @P1 BRA `(.L_x_59) ;  /* 0xfffffff800381947 */ /* 0x000fee000383ffff */
[----:B------:R-:W2:Y:S01]  /*37f0*/  S2UR UR4, SR_CgaCtaId ;  /* 0x00000000000479c3 */ /* 0x000ea20000008800 */
[----:B------:R-:W-:Y:S01]  /*3800*/  ELECT P0, URZ, PT ;  /* 0x0000000000ff782f */ /* 0x000fe20003800000 */
[----:B------:R-:W-:Y:S01]  /*3810*/  IMAD.MOV.U32 R0, RZ, RZ, 0x1 ;  /* 0x00000001ff007424 */ /* 0x000fe200078e00ff */
[----:B------:R-:W-:Y:S01]  /*3820*/  UIADD3 UR5, UPT, UPT, UR5, 0xc0, URZ ;  /* 0x000000c005057890 */ /* 0x000fe2000fffe0ff */
[----:B------:R-:W-:Y:S01]  /*3830*/  SHF.L.U32 R3, R11, 0x1f, RZ ;  /* 0x0000001f0b037819 */ /* 0x000fe200000006ff */
[----:B------:R-:W-:-:S03]  /*3840*/  UMOV UR6, 0x40 ;  /* 0x0000004000067882 */ /* 0x000fc60000000000 */
[----:B------:R-:W-:Y:S01]  /*3850*/  UVIRTCOUNT.DEALLOC.SMPOOL 0x80 ;  /* 0x000000800000784c */ /* 0x000fe20000000000 */
[----:B--2---:R-:W-:Y:S02]  /*3860*/  ULEA UR4, UR4, UR6, 0x18 ;  /* 0x0000000604047291 */ /* 0x004fe4000f8ec0ff */
[----:B------:R-:W-:-:S07]  /*3870*/  ULEA UR6, UR15, UR5, 0x3 ;  /* 0x000000050f067291 */ /* 0x000fce000f8e18ff */
[----:B------:R2:W-:Y:S02]  /*3880*/  @P0 STS.U8 [UR4+0x1c], R0 ;  /* 0x00001c00ff000988 */ /* 0x0005e40008000004 */
[----:B------:R-:W4:Y:S02]  /*3890*/  SYNCS.PHASECHK.TRANS64.TRYWAIT P0, [UR6], R3 ;  /* 0x00000003ff0075a7 */ /* 0x000f240008001106 */
[----:B--2-4-:R-:W-:Y:S05]  /*38a0*/  @!P0 BRA `(.L_x_60) ;  /* 0x0000003c00e88947 */ /* 0x014fea0003800000 */
.L_x_135:
[----:B-1----:R-:W-:-:S04]  /*38b0*/  UIADD3 UR7, UPT, UPT, UR15, 0x1, URZ ;  /* 0x000000010f077890 */ /* 0x002fc8000fffe0ff */
[----:B------:R-:W-:-:S04]  /*38c0*/  UISETP.NE.AND UP0, UPT, UR7, 0x4, UPT ;  /* 0x000000040700788c */ /* 0x000fc8000bf05270 */
[----:B------:R-:W-:Y:S02]  /*38d0*/  USEL UR8, URZ, 0x1, UP0 ;  /* 0x00000001ff087887 */ /* 0x000fe40008000000 */
[----:B------:R-:W-:-:S04]  /*38e0*/  USEL UR7, UR7, URZ, UP0 ;  /* 0x000000ff07077287 */ /* 0x000fc80008000000 */
[----:B------:R-:W-:Y:S01]  /*38f0*/  ULEA UR6, UR7, UR5, 0x3 ;  /* 0x0000000507067291 */ /* 0x000fe2000f8e18ff */
[----:B------:R-:W-:-:S04]  /*3900*/  LOP3.LUT R2, R11, UR8, RZ, 0x3c, !PT ;  /* 0x000000080b027c12 */ /* 0x000fc8000f8e3cff */
[----:B--2---:R-:W-:-:S04]  /*3910*/  SHF.L.U32 R3, R2, 0x1f, RZ ;  /* 0x0000001f02037819 */ /* 0x004fc800000006ff */
[----:B------:R-:W1:Y:S02]  /*3920*/  SYNCS.PHASECHK.TRANS64.TRYWAIT P0, [UR6], R3 ;  /* 0x00000003ff0075a7 */ /* 0x000e640008001106 */
[----:B-1----:R-:W-:Y:S05]  /*3930*/  @!P0 BRA `(.L_x_61) ;  /* 0x0000003c00dc8947 */ /* 0x002fea0003800000 */
.L_x_137:
        /* <DEDUP_REMOVED lines=9> */
.L_x_139:
[----:B------:R-:W-:-:S04]  /*39d0*/  UIADD3 UR7, UPT, UPT, UR7, 0x1, URZ ;  /* 0x0000000107077890 */ /* 0x000fc8000fffe0ff */
[----:B------:R-:W-:-:S04]  /*39e0*/  UISETP.NE.AND UP0, UPT, UR7, 0x4, UPT ;  /* 0x000000040700788c */ /* 0x000fc8000bf05270 */
[----:B------:R-:W-:Y:S02]  /*39f0*/  USEL UR6, URZ, 0x1, UP0 ;  /* 0x00000001ff067887 */ /* 0x000fe40008000000 */
[----:B------:R-:W-:-:S04]  /*3a00*/  USEL UR7, UR7, URZ, UP0 ;  /* 0x000000ff07077287 */ /* 0x000fc80008000000 */
[----:B------:R-:W-:Y:S01]  /*3a10*/  ULEA UR7, UR7, UR5, 0x3 ;  /* 0x0000000507077291 */ /* 0x000fe2000f8e18ff */
[----:B-1----:R-:W-:-:S04]  /*3a20*/  LOP3.LUT R3, R2, UR6, RZ, 0x3c, !PT ;  /* 0x0000000602037c12 */ /* 0x002fc8000f8e3cff */
[----:B------:R-:W-:-:S04]  /*3a30*/  SHF.L.U32 R3, R3, 0x1f, RZ ;  /* 0x0000001f03037819 */ /* 0x000fc800000006ff */
[----:B------:R-:W1:Y:S02]  /*3a40*/  SYNCS.PHASECHK.TRANS64.TRYWAIT P0, [UR7], R3 ;  /* 0x00000003ff0075a7 */ /* 0x000e640008001107 */
[----:B-1----:R-:W-:Y:S05]  /*3a50*/  @!P0 BRA `(.L_x_63) ;  /* 0x0000003c00c48947 */ /* 0x002fea0003800000 */
.L_x_141:
[----:B------:R-:W-:Y:S01]  /*3a60*/  NOP ;  /* 0x0000000000007918 */ /* 0x000fe20000000000 */
[----:B-1----:R-:W1:Y:S01]  /*3a70*/  LDS R0, [UR4+0x14] ;  /* 0x00001404ff007984 */ /* 0x002e620008000800 */
[----:B------:R-:W-:Y:S01]  /*3a80*/  ULOP3.LUT UR6, UR16, 0xffff, URZ, 0xc0, !UPT ;  /* 0x0000ffff10067892 */ /* 0x000fe2000f8ec0ff */
[----:B------:R-:W-:Y:S01]  /*3a90*/  UMOV UR8, 0xffff ;  /* 0x0000ffff00087882 */ /* 0x000fe20000000000 */
[----:B------:R-:W-:Y:S02]  /*3aa0*/  UMOV UR5, 0x1 ;  /* 0x0000000100057882 */ /* 0x000fe40000000000 */
[----:B------:R-:W-:-:S04]  /*3ab0*/  USHF.R.U32.HI UR6, URZ, 0x5, UR6 ;  /* 0x00000005ff067899 */ /* 0x000fc80008011606 */
[----:B------:R-:W-:Y:S02]  /*3ac0*/  USHF.L.U32 UR8, UR8, UR6, URZ ;  /* 0x0000000608087299 */ /* 0x000fe400080006ff */
[----:B------:R-:W-:-:S04]  /*3ad0*/  USHF.L.U32 UR5, UR5, UR6, URZ ;  /* 0x0000000605057299 */ /* 0x000fc800080006ff */
[----:B-1----:R-:W-:-:S04]  /*3ae0*/  LOP3.LUT R0, R0, UR8, RZ, 0xc0, !PT ;  /* 0x0000000800007c12 */ /* 0x002fc8000f8ec0ff */
[----:B------:R-:W-:-:S13]  /*3af0*/  ISETP.NE.AND P0, PT, R0, UR8, PT ;  /* 0x0000000800007c0c */ /* 0x000fda000bf05270 */
[----:B------:R-:W-:Y:S05]  /*3b00*/  @P0 BRA `(.L_x_64) ;  /* 0x0000000000580947 */ /* 0x000fea0003800000 */
[----:B------:R-:W1:Y:S02]  /*3b10*/  LDS R0, [UR4+0x18] ;  /* 0x00001804ff007984 */ /* 0x000e640008000800 */
[----:B-1----:R-:W-:-:S04]  /*3b20*/  LOP3.LUT R0, R0, UR5, RZ, 0xc0, !PT ;  /* 0x0000000500007c12 */ /* 0x002fc8000f8ec0ff */
[----:B------:R-:W-:-:S13]  /*3b30*/  ISETP.NE.AND P0, PT, R0, UR5, PT ;  /* 0x0000000500007c0c */ /* 0x000fda000bf05270 */
[----:B------:R-:W-:Y:S05]  /*3b40*/  @P0 BRA `(.L_x_65) ;  /* 0x00000000003c0947 */ /* 0x000fea0003800000 */
[----:B------:R-:W1:Y:S01]  /*3b50*/  S2R R2, SR_LANEID ;  /* 0x0000000000027919 */ /* 0x000e620000000000 */
[----:B------:R-:W-:Y:S01]  /*3b60*/  ULOP3.LUT UR8, URZ, UR8, URZ, 0x33, !UPT ;  /* 0x00000008ff087292 */ /* 0x000fe2000f8e33ff */
[----:B------:R-:W-:Y:S01]  /*3b70*/  LOP3.LUT R4, RZ, UR5, RZ, 0x33, !PT ;  /* 0x00000005ff047c12 */ /* 0x000fe2000f8e33ff */
[----:B------:R-:W-:Y:S02]  /*3b80*/  VOTEU.ANY UR7, UPT, PT ;  /* 0x0000000000077886 */ /* 0x000fe400038e0100 */
[----:B------:R-:W-:Y:S01]  /*3b90*/  UFLO.U32 UR7, UR7 ;  /* 0x00000007000772bd */ /* 0x000fe200080e0000 */
[----:B------:R-:W2:Y:S01]  /*3ba0*/  REDUX UR5, R4 ;  /* 0x00000000040573c4 */ /* 0x000ea20000000000 */
[----:B------:R-:W-:-:S06]  /*3bb0*/  IMAD.U32 R0, RZ, RZ, UR8 ;  /* 0x00000008ff007e24 */ /* 0x000fcc000f8e00ff */
[----:B------:R4:W-:Y:S01]  /*3bc0*/  UTCATOMSWS.AND URZ, UR8 ;  /* 0x0000000800ff79e3 */ /* 0x0009e20008000000 */
[----:B------:R-:W3:Y:S01]  /*3bd0*/  REDUX UR6, R0 ;  /* 0x00000000000673c4 */ /* 0x000ee20000000000 */
[----:B-1----:R-:W-:Y:S01]  /*3be0*/  ISETP.EQ.U32.AND P0, PT, R2, UR7, PT ;  /* 0x0000000702007c0c */ /* 0x002fe2000bf02070 */
[----:B--2---:R-:W-:Y:S01]  /*3bf0*/  IMAD.U32 R2, RZ, RZ, UR5 ;  /* 0x00000005ff027e24 */ /* 0x004fe2000f8e00ff */
[----:B---3--:R-:W-:-:S11]  /*3c00*/  MOV R3, UR6 ;  /* 0x0000000600037c02 */ /* 0x008fd60008000f00 */
[----:B------:R4:W-:Y:S04]  /*3c10*/  @P0 ATOMS.AND RZ, [UR4+0x14], R3 ;  /* 0x00001403ffff098c */ /* 0x0009e8000a800004 */
[----:B------:R4:W-:Y:S01]  /*3c20*/  @P0 ATOMS.AND RZ, [UR4+0x18], R2 ;  /* 0x00001802ffff098c */ /* 0x0009e2000a800004 */
[----:B------:R-:W-:Y:S05]  /*3c30*/  BRA `(.L_x_66) ;  /* 0x0000000000147947 */ /* 0x000fea0003800000 */
.L_x_65:
[----:B------:R-:W-:Y:S02]  /*3c40*/  MOV R2, 0x3c60 ;  /* 0x00003c6000027802 */ /* 0x000fe40000000f00 */
[----:B---3-5:R-:W-:Y:S05]  /*3c50*/  CALL.REL.NOINC `($__internal_0_$__cuda_sm10x_tcgen05_guardrail_trap_col_being_dealloced_not_returned_by_alloc) ;  /* 0x0000004000387944 */ /* 0x028fea0003c00000 */
[----:B------:R-:W-:Y:S05]  /*3c60*/  BRA `(.L_x_66) ;  /* 0x0000000000087947 */ /* 0x000fea0003800000 */
.L_x_64:
[----:B------:R-:W-:Y:S02]  /*3c70*/  MOV R2, 0x3c90 ;  /* 0x00003c9000027802 */ /* 0x000fe40000000f00 */
[----:B---3-5:R-:W-:Y:S05]  /*3c80*/  CALL.REL.NOINC `($__internal_2_$__cuda_sm10x_tcgen05_guardrail_trap_unallocated_columns_being_dealloced) ;  /* 0x0000004000447944 */ /* 0x028fea0003c00000 */
.L_x_66:
[----:B------:R-:W-:Y:S01]  /*3c90*/  NOP ;  /* 0x0000000000007918 */ /* 0x000fe20000000000 */
[----:B----4-:R-:W-:Y:S05]  /*3ca0*/  EXIT ;  /* 0x000000000000794d */ /* 0x010fea0003800000 */
.L_x_48:
[----:B------:R-:W-:-:S09]  /*3cb0*/  UISETP.NE.OR UP2, UPT, UR8, 0x3, !UP2 ;  /* 0x000000030800788c */ /* 0x000fd2000d745670 */
[----:B------:R-:W-:Y:S05]  /*3cc0*/  BRA.U UP2, `(.L_x_67) ;  /* 0x0000000d02b07547 */ /* 0x000fea000b800000 */
[----:B------:R-:W1:Y:S01]  /*3cd0*/  LDC R0, c[0x0][0xb30] ;  /* 0x0002cc00ff007b82 */ /* 0x000e620000000800 */
[----:B------:R-:W2:Y:S01]  /*3ce0*/  LDCU.64 UR8, c[0x0][0x888] ;  /* 0x00011100ff0877ac */ /* 0x000ea20008000a00 */
[----:B------:R-:W-:Y:S02]  /*3cf0*/  HFMA2 R25, -RZ, RZ, 0, 0 ;  /* 0x00000000ff197431 */ /* 0x000fe400000001ff */
[----:B------:R-:W-:Y:S01]  /*3d00*/  IMAD.MOV.U32 R34, RZ, RZ, 0x1 ;  /* 0x00000001ff227424 */ /* 0x000fe200078e00ff */
[----:B------:R-:W-:Y:S01]  /*3d10*/  MOV R23, 0x2000 ;  /* 0x0000200000177802 */ /* 0x000fe20000000f00 */
[----:B------:R-:W4:Y:S01]  /*3d20*/  LDCU.64 UR4, c[0x0][0x890] ;  /* 0x00011200ff0477ac */ /* 0x000f220008000a00 */
[----:B------:R-:W-:Y:S01]  /*3d30*/  IMAD.MOV.U32 R27, RZ, RZ, RZ ;  /* 0x000000ffff1b7224 */ /* 0x000fe200078e00ff */
[----:B------:R-:W3:Y:S01]  /*3d40*/  LDC R19, c[0x0][0x370] ;  /* 0x0000dc00ff137b82 */ /* 0x000ee20000000800 */
[----:B------:R-:W-:Y:S01]  /*3d50*/  UMOV UR7, 0x400 ;  /* 0x0000040000077882 */ /* 0x000fe20000000000 */
[----:B------:R-:W-:-:S02]  /*3d60*/  UPLOP3.LUT UP1, UPT, UPT, UPT, UPT, 0x40, 0x4 ;  /* 0x000000000004789c */ /* 0x000fc40003f2e870 */
[----:B------:R-:W-:Y:S01]  /*3d70*/  ULEA UR7, UR37, UR7, 0x18 ;  /* 0x0000000725077291 */ /* 0x000fe2000f8ec0ff */
[----:B------:R-:W-:-:S03]  /*3d80*/  UMOV UR13, URZ ;  /* 0x000000ff000d7c82 */ /* 0x000fc60008000000 */
[----:B------:R-:W3:Y:S01]  /*3d90*/  LDC R2, c[0x0][0xb0c] ;  /* 0x0002c300ff027b82 */ /* 0x000ee20000000800 */
[----:B--2---:R-:W-:Y:S02]  /*3da0*/  UISETP.NE.U32.AND UP3, UPT, UR8, URZ, UPT ;  /* 0x000000ff0800728c */ /* 0x004fe4000bf65070 */
[----:B----4-:R-:W-:-:S05]  /*3db0*/  UISETP.NE.U32.AND UP4, UPT, UR4, URZ, UPT ;  /* 0x000000ff0400728c */ /* 0x010fca000bf85070 */
[----:B------:R-:W2:Y:S01]  /*3dc0*/  LDC R18, c[0x0][0xb20] ;  /* 0x0002c800ff127b82 */ /* 0x000ea20000000800 */
[----:B-1----:R-:W-:Y:S01]  /*3dd0*/  ISETP.NE.AND P1, PT, R0, 0x1, PT ;  /* 0x000000010000780c */ /* 0x002fe20003f25270 */
[----:B------:R-:W-:Y:S02]  /*3de0*/  UISETP.NE.AND.EX UP3, UPT, UR9, URZ, UPT, UP3 ;  /* 0x000000ff0900728c */ /* 0x000fe4000bf65330 */
[----:B------:R-:W-:-:S04]  /*3df0*/  UISETP.NE.AND.EX UP4, UPT, UR5, URZ, UPT, UP4 ;  /* 0x000000ff0500728c */ /* 0x000fc8000bf85340 */
[----:B-----5:R-:W1:Y:S08]  /*3e00*/  LDC.64 R32, c[0x0][0x348] ;  /* 0x0000d200ff207b82 */ /* 0x020e700000000a00 */
[----:B------:R-:W4:Y:S08]  /*3e10*/  LDC.64 R16, c[0x0][0xb10] ;  /* 0x0002c400ff107b82 */ /* 0x000f300000000a00 */
[----:B------:R-:W1:Y:S08]  /*3e20*/  LDC.64 R6, c[0x0][0xb18] ;  /* 0x0002c600ff067b82 */ /* 0x000e700000000a00 */
[----:B------:R-:W1:Y:S08]  /*3e30*/  LDC.64 R4, c[0x0][0xb28] ;  /* 0x0002ca00ff047b82 */ /* 0x000e700000000a00 */
[----:B--23--:R-:W1:Y:S02]  /*3e40*/  LDC R22, c[0x0][0x374] ;  /* 0x0000dd00ff167b82 */ /* 0x00ce640000000800 */
.L_x_76:
[----:B------:R-:W-:Y:S02]  /*3e50*/  LEA R0, R27, UR7, 0x3 ;  /* 0x000000071b007c11 */ /* 0x000fe4000f8e18ff */
[----:B------:R-:W-:Y:S02]  /*3e60*/  SHF.L.U32 R3, R25, 0x1f, RZ ;  /* 0x0000001f19037819 */ /* 0x000fe400000006ff */
[----:B------:R-:W-:Y:S02]  /*3e70*/  LEA R28, R27, UR7, 0x4 ;  /* 0x000000071b1c7c11 */ /* 0x000fe4000f8e20ff */
[----:B--2---:R-:W2:Y:S02]  /*3e80*/  SYNCS.PHASECHK.TRANS64.TRYWAIT P0, [R0+URZ+0x80], R3 ;  /* 0x00008003000075a7 */ /* 0x004ea400080011ff */
[----:B--2---:R-:W-:Y:S05]  /*3e90*/  @!P0 BRA `(.L_x_68) ;  /* 0x0000003800cc8947 */ /* 0x004fea0003800000 */
.L_x_142:
[----:B------:R-:W-:Y:S01]  /*3ea0*/  ISETP.GE.AND P0, PT, R26, 0x1, PT ;  /* 0x000000011a00780c */ /* 0x000fe20003f06270 */
[----:B------:R-:W3:Y:S01]  /*3eb0*/  LDS.128 R28, [R28+0x110] ;  /* 0x000110001c1c7984 */ /* 0x000ee20000000c00 */
[----:B--2---:R-:W-:Y:S01]  /*3ec0*/  VIADD R0, R0, 0x90 ;  /* 0x0000009000007836 */ /* 0x004fe20000000000 */
[----:B------:R-:W-:Y:S01]  /*3ed0*/  @!PT LDS RZ, [RZ] ;  /* 0x00000000fffff984 */ /* 0x000fe20000000800 */
[----:B------:R-:W-:Y:S01]  /*3ee0*/  @!PT LDS RZ, [RZ] ;  /* 0x00000000fffff984 */ /* 0x000fe20000000800 */
[----:B------:R-:W-:Y:S01]  /*3ef0*/  @!PT LDS RZ, [RZ] ;  /* 0x00000000fffff984 */ /* 0x000fe20000000800 */
[----:B------:R-:W-:Y:S01]  /*3f00*/  @!PT LDS RZ, [RZ] ;  /* 0x00000000fffff984 */ /* 0x000fe20000000800 */
[----:B------:R2:W-:Y:S06]  /*3f10*/  MEMBAR.ALL.CTA ;  /* 0x0000000000007992 */ /* 0x0005ec0000008000 */
[----:B--2---:R-:W2:Y:S01]  /*3f20*/  FENCE.VIEW.ASYNC.S ;  /* 0x00000000000073c6 */ /* 0x004ea20000000000 */
[----:B------:R-:W-:Y:S04]  /*3f30*/  PRMT R0, RZ, 0x654, R0 ;  /* 0x00000654ff007816 */ /* 0x000fe80000000000 */
[----:B--2---:R2:W-:Y:S01]  /*3f40*/  SYNCS.ARRIVE.TRANS64.RED.A1T0 RZ, [R0+URZ], RZ ;  /* 0x000000ff00ff79a7 */ /* 0x0045e200081004ff */
[----:B---3--:R-:W-:Y:S11]  /*3f50*/  LOP3.LUT P3, RZ, R30, 0x1, RZ, 0xc0, !PT ;  /* 0x000000011eff7812 */ /* 0x008ff6000786c0ff */
[----:B------:R-:W-:Y:S02]  /*3f60*/  @!UPT UIADD3 URZ, UPT, UPT, URZ, URZ, URZ ;  /* 0x000000fffffff290 */ /* 0x000fe4000fffe0ff */
[----:B------:R-:W-:Y:S02]  /*3f70*/  @P3 MOV R13, R28 ;  /* 0x0000001c000d3202 */ /* 0x000fe40000000f00 */
[----:B------:R-:W-:Y:S01]  /*3f80*/  @P3 LOP3.LUT R8, R29, 0xffff, RZ, 0xc0, !PT ;  /* 0x0000ffff1d083812 */ /* 0x000fe200078ec0ff */
[----:B--2---:R-:W-:Y:S06]  /*3f90*/  @!P0 BRA `(.L_x_69) ;  /* 0x0000000000a48947 */ /* 0x004fec0003800000 */
[----:B-1----:R-:W-:Y:S01]  /*3fa0*/  IMAD.HI.U32 R37, R22, R7, RZ ;  /* 0x0000000716257227 */ /* 0x002fe200078e00ff */
[----:B------:R-:W-:Y:S02]  /*3fb0*/  ISETP.NE.AND P0, PT, R6, 0x1, PT ;  /* 0x000000010600780c */ /* 0x000fe40003f05270 */
[----:B------:R-:W-:Y:S01]  /*3fc0*/  ISETP.NE.AND P2, PT, R26, 0x1, PT ;  /* 0x000000011a00780c */ /* 0x000fe20003f45270 */
[----:B----4-:R-:W-:Y:S01]  /*3fd0*/  IMAD.HI.U32 R36, R19, R16, RZ ;  /* 0x0000001013247227 */ /* 0x010fe200078e00ff */
[----:B------:R-:W-:Y:S02]  /*3fe0*/  SHF.R.U32.HI R37, RZ, R18, R37 ;  /* 0x00000012ff257219 */ /* 0x000fe40000011625 */
[----:B------:R-:W-:Y:S01]  /*3ff0*/  ISETP.NE.AND P4, PT, R2, 0x1, PT ;  /* 0x000000010200780c */ /* 0x000fe20003f85270 */
[----:B------:R-:W-:Y:S01]  /*4000*/  IMAD.HI.U32 R38, R13, R16, RZ ;  /* 0x000000100d267227 */ /* 0x000fe200078e00ff */
[----:B------:R-:W-:Y:S02]  /*4010*/  SHF.R.U32.HI R36, RZ, R17, R36 ;  /* 0x00000011ff247219 */ /* 0x000fe40000011624 */
[----:B------:R-:W-:Y:S01]  /*4020*/  SEL R3, R22, R37, !P0 ;  /* 0x0000002516037207 */ /* 0x000fe20004000000 */
[C---:B------:R-:W-:Y:S01]  /*4030*/  IMAD.HI.U32 R37, R8.reuse, R7, RZ ;  /* 0x0000000708257227 */ /* 0x040fe200078e00ff */
[----:B------:R-:W-:Y:S02]  /*4040*/  SEL R11, R19, R36, !P4 ;  /* 0x00000024130b7207 */ /* 0x000fe40006000000 */
[----:B------:R-:W-:Y:S01]  /*4050*/  SHF.R.U32.HI R38, RZ, R17, R38 ;  /* 0x00000011ff267219 */ /* 0x000fe20000011626 */
[----:B------:R-:W-:Y:S01]  /*4060*/  IMAD.HI.U32 R40, R3, R4, RZ ;  /* 0x0000000403287227 */ /* 0x000fe200078e00ff */
[----:B------:R-:W-:Y:S03]  /*4070*/  SHF.R.U32.HI R37, RZ, R18, R37 ;  /* 0x00000012ff257219 */ /* 0x000fe60000011625 */
[----:B------:R-:W-:Y:S01]  /*4080*/  IMAD.HI.U32 R36, R11, R4, RZ ;  /* 0x000000040b247227 */ /* 0x000fe200078e00ff */
[----:B------:R-:W-:Y:S02]  /*4090*/  @P2 SHF.R.U32.HI R3, RZ, R5, R40 ;  /* 0x00000005ff032219 */ /* 0x000fe40000011628 */
[----:B------:R-:W-:Y:S02]  /*40a0*/  SEL R9, R8, R37, !P0 ;  /* 0x0000002508097207 */ /* 0x000fe40004000000 */
[----:B------:R-:W-:Y:S01]  /*40b0*/  @P2 SHF.R.U32.HI R11, RZ, R5, R36 ;  /* 0x00000005ff0b2219 */ /* 0x000fe20000011624 */
[C---:B------:R-:W-:Y:S01]  /*40c0*/  IMAD R10, R26.reuse, R3, RZ ;  /* 0x000000031a0a7224 */ /* 0x040fe200078e02ff */
[----:B------:R-:W-:Y:S01]  /*40d0*/  SEL R3, R13, R38, !P4 ;  /* 0x000000260d037207 */ /* 0x000fe20006000000 */
[C---:B------:R-:W-:Y:S03]  /*40e0*/  IMAD.HI.U32 R14, R9.reuse, R4, RZ ;  /* 0x00000004090e7227 */ /* 0x040fe600078e00ff */
[----:B------:R-:W-:Y:S01]  /*40f0*/  ISETP.GE.AND P0, PT, R9, R10, PT ;  /* 0x0000000a0900720c */ /* 0x000fe20003f06270 */
[C---:B------:R-:W-:Y:S01]  /*4100*/  IMAD R12, R26.reuse, R11, RZ ;  /* 0x0000000b1a0c7224 */ /* 0x040fe200078e02ff */
[-C--:B------:R-:W-:Y:S04]  /*4110*/  SHF.R.U32.HI R14, RZ, R5.reuse, R14 ;  /* 0x00000005ff0e7219 */ /* 0x080fe8000001160e */
[----:B------:R-:W-:Y:S02]  /*4120*/  ISETP.GE.OR P0, PT, R3, R12, P0 ;  /* 0x0000000c0300720c */ /* 0x000fe40000706670 */
[----:B------:R-:W-:Y:S05]  /*4130*/  SEL R15, R9, R14, !P2 ;  /* 0x0000000e090f7207 */ /* 0x000fea0005000000 */
[----:B------:R-:W-:Y:S04]  /*4140*/  IMAD.MOV R14, RZ, RZ, -R15 ;  /* 0x000000ffff0e7224 */ /* 0x000fe800078e0a0f */
[----:B------:R-:W-:Y:S02]  /*4150*/  IMAD R14, R26, R14, R9 ;  /* 0x0000000e1a0e7224 */ /* 0x000fe400078e0209 */
[C---:B------:R-:W-:Y:S05]  /*4160*/  @!P0 IMAD.HI.U32 R10, R3.reuse, R4, RZ ;  /* 0x00000004030a8227 */ /* 0x040fea00078e00ff */
[----:B------:R-:W-:Y:S04]  /*4170*/  @!P0 SHF.R.U32.HI R10, RZ, R5, R10 ;  /* 0x00000005ff0a8219 */ /* 0x000fe8000001160a */
[----:B------:R-:W-:Y:S01]  /*4180*/  @!P0 SEL R0, R3, R10, !P2 ;  /* 0x0000000a03008207 */ /* 0x000fe20005000000 */
[----:B------:R-:W-:Y:S03]  /*4190*/  IMAD.MOV R10, RZ, RZ, -R3 ;  /* 0x000000ffff0a7224 */ /* 0x000fe600078e0a03 */
[----:B------:R-:W-:Y:S01]  /*41a0*/  @!P0 IADD3 R15, PT, PT, R15, -R0, RZ ;  /* 0x800000000f0f8210 */ /* 0x000fe20007ffe0ff */
[----:B------:R-:W-:Y:S01]  /*41b0*/  @!P0 IMAD R0, R11, R14, R0 ;  /* 0x0000000e0b008224 */ /* 0x000fe200078e0200 */
[----:B------:R-:W-:Y:S01]  /*41c0*/  IADD3 R11, PT, PT, -R9, RZ, RZ ;  /* 0x000000ff090b7210 */ /* 0x000fe20007ffe1ff */
[----:B------:R-:W-:Y:S02]  /*41d0*/  IMAD R13, R2, R10, R13 ;  /* 0x0000000a020d7224 */ /* 0x000fe400078e020d */
[----:B------:R-:W-:Y:S02]  /*41e0*/  @!P0 IMAD R9, R15, R26, R3 ;  /* 0x0000001a0f098224 */ /* 0x000fe400078e0203 */
[----:B------:R-:W-:Y:S02]  /*41f0*/  @!P0 IMAD.MOV.U32 R3, RZ, RZ, R0 ;  /* 0x000000ffff038224 */ /* 0x000fe400078e0000 */
[----:B------:R-:W-:Y:S02]  /*4200*/  IMAD R8, R6, R11, R8 ;  /* 0x0000000b06087224 */ /* 0x000fe400078e0208 */
[----:B------:R-:W-:Y:S02]  /*4210*/  IMAD R13, R3, R2, R13 ;  /* 0x00000002030d7224 */ /* 0x000fe400078e020d */
[----:B------:R-:W-:Y:S02]  /*4220*/  IMAD R8, R9, R6, R8 ;  /* 0x0000000609087224 */ /* 0x000fe400078e0208 */
.L_x_69:
[----:B------:R-:W-:Y:S05]  /*4230*/  BRA.U UP1, `(.L_x_70) ;  /* 0x0000000101107547 */ /* 0x000fea000b800000 */
[----:B------:R-:W-:Y:S04]  /*4240*/  MOV R0, UR6 ;  /* 0x0000000600007c02 */ /* 0x000fe80008000f00 */
[----:B------:R-:W-:Y:S04]  /*4250*/  SHF.L.U32 R3, R0, 0x1f, RZ ;  /* 0x0000001f00037819 */ /* 0x000fe800000006ff */
[----:B------:R-:W2:Y:S02]  /*4260*/  SYNCS.PHASECHK.TRANS64.TRYWAIT P0, [UR7+0x78], R3 ;  /* 0x00007803ff0075a7 */ /* 0x000ea40008001107 */
[----:B--2---:R-:W-:Y:S05]  /*4270*/  @!P0 BRA `(.L_x_71) ;  /* 0x0000003400e88947 */ /* 0x004fea0003800000 */
.L_x_70:
[----:B------:R-:W-:Y:S02]  /*4280*/  R2UR UR11, R21 ;  /* 0x00000000150b72ca */ /* 0x000fe400000e0000 */
[----:B------:R-:W-:Y:S02]  /*4290*/  R2UR UR10, R20 ;  /* 0x00000000140a72ca */ /* 0x000fe400000e0000 */
[----:B------:R-:W-:Y:S04]  /*42a0*/  ISETP.NE.U32.AND P2, PT, RZ, UR4, PT ;  /* 0x00000004ff007c0c */ /* 0x000fe8000bf45070 */
[----:B------:R-:W-:Y:S05]  /*42b0*/  ISETP.NE.AND.EX P2, PT, RZ, UR5, PT, P2 ;  /* 0x00000005ff007c0c */ /* 0x000fea000bf45320 */
[----:B------:R-:W-:Y:S02]  /*42c0*/  USHF.L.U32 UR11, UR11, 0x6, URZ ;  /* 0x000000060b0b7899 */ /* 0x000fe400080006ff */
[----:B------:R-:W-:Y:S01]  /*42d0*/  USHF.L.U32 UR10, UR10, 0x6, URZ ;  /* 0x000000060a0a7899 */ /* 0x000fe200080006ff */
[----:B------:R-:W-:Y:S11]  /*42e0*/  BRA.U !UP4, `(.L_x_72) ;  /* 0x000000010c347547 */ /* 0x000ff6000b800000 */
[----:B------:R-:W-:Y:S01]  /*42f0*/  UPLOP3.LUT UP0, UPT, UPT, UPT, UP3, 0x80, 0x8 ;  /* 0x000000000008789c */ /* 0x000fe20003f0f030 */
[----:B--2---:R-:W-:Y:S02]  /*4300*/  HFMA2 R0, -RZ, RZ, 0, 5.9604644775390625e-08 ;  /* 0x00000001ff007431 */ /* 0x004fe400000001ff */
[----:B------:R-:W-:Y:S03]  /*4310*/  IMAD.MOV.U32 R67, RZ, RZ, 0x1 ;  /* 0x00000001ff437424 */ /* 0x000fe600078e00ff */
[----:B------:R-:W-:Y:S05]  /*4320*/  PLOP3.LUT P0, PT, PT, PT, UP0, 0x80, 0x8 ;  /* 0x000000000008781c */ /* 0x000fea0003f0f008 */
[----:B------:R-:W2:Y:S01]  /*4330*/  @UP0 LDCU.64 UR14, c[0x0][0x888] ;  /* 0x00011100ff0e07ac */ /* 0x000ea20008000a00 */
[----:B------:R-:W-:Y:S07]  /*4340*/  @UP0 UIMAD UR8, UR36, UR4, URZ ;  /* 0x00000004240802a4 */ /* 0x000fee000f8e02ff */
[----:B------:R-:W-:Y:S01]  /*4350*/  @!P0 PRMT R67, R0, 0x7610, R67 ;  /* 0x0000761000438816 */ /* 0x000fe20000000043 */
[----:B--2---:R-:W-:Y:S03]  /*4360*/  @UP0 UIMAD.WIDE UR14, UR8, 0x4, UR14 ;  /* 0x00000004080e08a5 */ /* 0x004fe6000f8e020e */
[----:B------:R-:W2:Y:S03]  /*4370*/  @!UP0 LDCU UR8, c[0x0][0x880] ;  /* 0x00011000ff0887ac */ /* 0x000ea60008000800 */
[----:B------:R-:W-:Y:S01]  /*4380*/  IMAD.U32 R10, RZ, RZ, UR14 ;  /* 0x0000000eff0a7e24 */ /* 0x000fe2000f8e00ff */
[----:B------:R-:W-:Y:S05]  /*4390*/  MOV R11, UR15 ;  /* 0x0000000f000b7c02 */ /* 0x000fea0008000f00 */
[----:B------:R3:W5:Y:S02]  /*43a0*/  @P0 LDG.E R35, desc[UR46][R10.64] ;  /* 0x0000002e0a230981 */ /* 0x000764000c1e1900 */
[----:B--23--:R-:W-:Y:S07]  /*43b0*/  @!P0 IMAD.U32 R35, RZ, RZ, UR8 ;  /* 0x00000008ff238e24 */ /* 0x00cfee000f8e00ff */
.L_x_72:
[----:B-----5:R-:W-:Y:S01]  /*43c0*/  @!P2 FSETP.EQ.AND P0, PT, R35, RZ, PT ;  /* 0x000000ff2300a20b */ /* 0x020fe20003f02000 */
[----:B------:R-:W-:Y:S01]  /*43d0*/  @!UPT UIADD3 URZ, UPT, UPT, URZ, URZ, URZ ;  /* 0x000000fffffff290 */ /* 0x000fe2000fffe0ff */
[----:B------:R-:W-:Y:S11]  /*43e0*/  @!P2 BRA `(.L_x_73) ;  /* 0x000000000014a947 */ /* 0x000ff60003800000 */
[----:B------:R-:W-:Y:S02]  /*43f0*/  LOP3.LUT P2, RZ, R67, 0xff, RZ, 0xc0, !PT ;  /* 0x000000ff43ff7812 */ /* 0x000fe4000784c0ff */
[----:B------:R-:W-:Y:S04]  /*4400*/  PLOP3.LUT P0, PT, PT, PT, UP0, 0x80, 0x8 ;  /* 0x000000000008781c */ /* 0x000fe80003f0f008 */
[----:B------:R-:W-:Y:S07]  /*4410*/  PLOP3.LUT P0, PT, P0, PT, PT, 0x8, 0x80 ;  /* 0x000000000080781c */ /* 0x000fee000070e170 */
[----:B------:R-:W-:Y:S11]  /*4420*/  @P2 FSETP.EQ.AND P0, PT, R35, RZ, PT ;  /* 0x000000ff2300220b */ /* 0x000ff60003f02000 */
[----:B------:R-:W-:Y:S02]  /*4430*/  @!UPT UIADD3 URZ, UPT, UPT, URZ, URZ, URZ ;  /* 0x000000fffffff290 */ /* 0x000fe4000fffe0ff */
.L_x_73:
[----:B------:R-:W-:Y:S01]  /*4440*/  ULEA UR15, UR13, UR7, 0x3 ;  /* 0x000000070d0f7291 */ /* 0x000fe2000f8e18ff */
[----:B--2---:R-:W-:Y:S02]  /*4450*/  SHF.L.U32 R3, R34, 0x1f, RZ ;  /* 0x0000001f22037819 */ /* 0x004fe400000006ff */
[----:B------:R-:W-:Y:S04]  /*4460*/  ELECT P4, URZ, PT ;  /* 0x0000000000ff782f */ /* 0x000fe80003880000 */
[----:B------:R-:W-:Y:S02]  /*4470*/  PLOP3.LUT P4, PT, P0, P4, PT, 0xf2, 0x2f ;  /* 0x00000000002f781c */ /* 0x000fe40000789e72 */
[----:B------:R-:W2:Y:S11]  /*4480*/  SYNCS.PHASECHK.TRANS64.TRYWAIT P2, [UR15+0x58], R3 ;  /* 0x00005803ff0075a7 */ /* 0x000eb6000804110f */
[----:B-1----:R-:W-:Y:S05]  /*4490*/  @!P4 IADD3 R20, P0, PT, R32, 0x580, RZ ;  /* 0x000005802014c810 */ /* 0x002fea0007f1e0ff */
[----:B------:R-:W-:Y:S01]  /*44a0*/  @!P4 IMAD.X R12, RZ, RZ, R33, P0 ;  /* 0x000000ffff0cc224 */ /* 0x000fe200000e0621 */
[----:B--2---:R-:W-:Y:S07]  /*44b0*/  @!P2 BRA `(.L_x_74) ;  /* 0x000000340070a947 */ /* 0x004fee0003800000 */
.L_x_145:
[----:B------:R-:W2:Y:S01]  /*44c0*/  LDC.64 R14, c[0x0][0xb10] ;  /* 0x0002c400ff0e7b82 */ /* 0x000ea20000000a00 */
[----:B------:R-:W-:Y:S01]  /*44d0*/  @!P4 R2UR UR8, R12 ;  /* 0x000000000c08c2ca */ /* 0x000fe200000e0000 */
[----:B------:R-:W-:Y:S01]  /*44e0*/  VOTEU.ALL UP2, P4 ;  /* 0x0000000000ff7886 */ /* 0x000fe20002040000 */
[----:B------:R-:W-:Y:S01]  /*44f0*/  @!P4 R2UR UR9, R20 ;  /* 0x000000001409c2ca */ /* 0x000fe200000e0000 */
[----:B------:R-:W-:Y:S01]  /*4500*/  VOTEU.ALL UP1, P4 ;  /* 0x0000000000ff7886 */ /* 0x000fe20002020000 */
[----:B------:R-:W-:Y:S03]  /*4510*/  UMOV UR20, 0x0 ;  /* 0x0000000000147882 */ /* 0x000fe60000000000 */
[----:B------:R-:W3:Y:S01]  /*4520*/  LDC.64 R10, c[0x0][0xb18] ;  /* 0x0002c600ff0a7b82 */ /* 0x000ee20000000a00 */
[----:B------:R-:W-:Y:S01]  /*4530*/  UMOV UR21, 0x10000000 ;  /* 0x1000000000157882 */ /* 0x000fe20000000000 */
[----:B------:R-:W-:Y:S01]  /*4540*/  UMOV UR12, UR36 ;  /* 0x00000024000c7c82 */ /* 0x000fe20008000000 */
[----:B------:R-:W-:Y:S01]  /*4550*/  UIADD3 UR14, UPT, UPT, UR13, 0x1, URZ ;  /* 0x000000010d0e7890 */ /* 0x000fe2000fffe0ff */
[----:B------:R-:W-:Y:S01]  /*4560*/  @P3 SHF.R.U32.HI R24, RZ, 0x10, R29 ;  /* 0x00000010ff183819 */ /* 0x000fe2000001161d */
[----:B------:R-:W-:Y:S03]  /*4570*/  VIADD R27, R27, 0x1 ;  /* 0x000000011b1b7836 */ /* 0x000fe60000000000 */
[----:B-1----:R-:W1:Y:S01]  /*4580*/  @!P1 LDC R0, c[0x0][0xb20] ;  /* 0x0002c800ff009b82 */ /* 0x002e620000000800 */
[----:B------:R-:W-:Y:S01]  /*4590*/  UISETP.NE.AND UP5, UPT, UR14, 0x3, UPT ;  /* 0x000000030e00788c */ /* 0x000fe2000bfa5270 */
[----:B------:R-:W-:Y:S01]  /*45a0*/  IMAD.U32 R21, RZ, RZ, UR8 ;  /* 0x00000008ff157e24 */ /* 0x000fe2000f8e00ff */
[----:B------:R-:W-:Y:S05]  /*45b0*/  @!UP2 ULEA UR8, UR13, UR7, 0xd ;  /* 0x000000070d08a291 */ /* 0x000fea000f8e68ff */
[----:B------:R-:W5:Y:S01]  /*45c0*/  @!P1 LDC R3, c[0x0][0xb0c] ;  /* 0x0002c300ff039b82 */ /* 0x000f620000000800 */
[----:B------:R-:W-:Y:S01]  /*45d0*/  IMAD.U32 R20, RZ, RZ, UR9 ;  /* 0x00000009ff147e24 */ /* 0x000fe2000f8e00ff */
[----:B------:R-:W-:Y:S01]  /*45e0*/  UIADD3 UR9, UPT, UPT, UR15, 0x40, URZ ;  /* 0x000000400f097890 */ /* 0x000fe2000fffe0ff */
[----:B------:R-:W-:Y:S01]  /*45f0*/  @!P4 R2UR UR19, R21 ;  /* 0x000000001513c2ca */ /* 0x000fe200000e0000 */
[----:B------:R-:W-:Y:S02]  /*4600*/  @!UP2 UIADD3 UR8, UPT, UPT, UR8, 0x400, URZ ;  /* 0x000004000808a890 */ /* 0x000fe4000fffe0ff */
[----:B------:R-:W-:Y:S01]  /*4610*/  @!P4 R2UR UR18, R20 ;  /* 0x000000001412c2ca */ /* 0x000fe200000e0000 */
[----:B------:R-:W-:Y:S01]  /*4620*/  @!P4 IMAD.MOV.U32 R20, RZ, RZ, 0x2000 ;  /* 0x00002000ff14c424 */ /* 0x000fe200078e00ff */
[----:B------:R-:W-:Y:S02]  /*4630*/  UPRMT UR16, UR37, 0x654, UR9 ;  /* 0x0000065425107896 */ /* 0x000fe40008000009 */
[----:B------:R-:W-:Y:S02]  /*4640*/  USEL UR17, URZ, 0x1, UP5 ;  /* 0x00000001ff117887 */ /* 0x000fe4000a800000 */
[----:B------:R-:W-:Y:S04]  /*4650*/  USEL UR14, UR14, URZ, UP5 ;  /* 0x000000ff0e0e7287 */ /* 0x000fe8000a800000 */
[----:B------:R-:W-:Y:S01]  /*4660*/  ULEA UR13, UR14, UR7, 0x3 ;  /* 0x000000070e0d7291 */ /* 0x000fe2000f8e18ff */
[----:B------:R-:W-:Y:S02]  /*4670*/  LOP3.LUT R34, R34, UR17, RZ, 0x3c, !PT ;  /* 0x0000001122227c12 */ /* 0x000fe4000f8e3cff */
[----:B------:R1:W-:Y:S01]  /*4680*/  @!UP1 UTMALDG.3D [UR8], [UR18], desc[UR20] ;  /* 0x00001408120095b4 */ /* 0x0003e20008011000 */
[----:B------:R1:W-:Y:S01]  /*4690*/  @!P4 SYNCS.ARRIVE.TRANS64.RED.A0TR RZ, [UR15+0x40], R20 ;  /* 0x00004014ffffc9a7 */ /* 0x0003e2000830040f */
[----:B------:R-:W-:Y:S02]  /*46a0*/  SHF.L.U32 R12, R34, 0x1f, RZ ;  /* 0x0000001f220c7819 */ /* 0x000fe400000006ff */
[----:B-----5:R-:W-:Y:S01]  /*46b0*/  @!P1 ISETP.NE.AND P2, PT, R3, 0x1, PT ;  /* 0x000000010300980c */ /* 0x020fe20003f45270 */
[C---:B--2---:R-:W-:Y:S01]  /*46c0*/  @!P1 IMAD.HI.U32 R14, R13.reuse, R14, RZ ;  /* 0x0000000e0d0e9227 */ /* 0x044fe200078e00ff */
[----:B---3--:R-:W-:Y:S03]  /*46d0*/  @!P1 ISETP.NE.AND P0, PT, R10, 0x1, PT ;  /* 0x000000010a00980c */ /* 0x008fe60003f05270 */
[C---:B------:R-:W-:Y:S01]  /*46e0*/  @!P1 IMAD.HI.U32 R11, R8.reuse, R11, RZ ;  /* 0x0000000b080b9227 */ /* 0x040fe200078e00ff */
[----:B------:R-:W-:Y:S04]  /*46f0*/  @!P1 SHF.R.U32.HI R14, RZ, R15, R14 ;  /* 0x0000000fff0e9219 */ /* 0x000fe8000001160e */
[----:B-1----:R-:W-:Y:S01]  /*4700*/  @!P1 SHF.R.U32.HI R9, RZ, R0, R11 ;  /* 0x00000000ff099219 */ /* 0x002fe2000001160b */
[----:B------:R-:W-:Y:S01]  /*4710*/  SYNCS.ARRIVE.TRANS64.RED.A1T0 RZ, [UR16], RZ ;  /* 0x000000ffffff79a7 */ /* 0x000fe20008100410 */
[----:B------:R-:W-:Y:S02]  /*4720*/  @!P1 SEL R14, R13, R14, !P2 ;  /* 0x0000000e0d0e9207 */ /* 0x000fe40005000000 */
[----:B------:R-:W-:Y:S01]  /*4730*/  @!P1 SEL R9, R8, R9, !P0 ;  /* 0x0000000908099207 */ /* 0x000fe20004000000 */
[----:B------:R-:W1:Y:S04]  /*4740*/  SYNCS.PHASECHK.TRANS64.TRYWAIT P5, [UR13+0x58], R12 ;  /* 0x0000580cff0075a7 */ /* 0x000e6800080a110d */
[----:B------:R-:W-:Y:S02]  /*4750*/  @!P1 IMAD.IADD R0, R9, 0x1, -R14 ;  /* 0x0000000109009824 */ /* 0x000fe400078e0a0e */
[----:B------:R-:W-:Y:S02]  /*4760*/  @!P1 IMAD.IADD R9, R14, 0x1, -R9 ;  /* 0x000000010e099824 */ /* 0x000fe400078e0a09 */
[----:B------:R-:W-:Y:S02]  /*4770*/  @!P1 IMAD R13, R0, R3, R13 ;  /* 0x00000003000d9224 */ /* 0x000fe400078e020d */
[----:B------:R-:W-:Y:S01]  /*4780*/  @!P1 IMAD R8, R9, R10, R8 ;  /* 0x0000000a09089224 */ /* 0x000fe200078e0208 */
[----:B-1----:R-:W-:Y:S06]  /*4790*/  @!P5 BRA `(.L_x_75) ;  /* 0x0000003000d0d947 */ /* 0x002fec0003800000 */
.L_x_147:
[----:B-1----:R-:W-:Y:S01]  /*47a0*/  @!P4 IADD3 R3, P0, PT, R32, 0x580, RZ ;  /* 0x000005802003c810 */ /* 0x002fe20007f1e0ff */
[----:B------:R-:W-:Y:S01]  /*47b0*/  UMOV UR18, 0x0 ;  /* 0x0000000000127882 */ /* 0x000fe20000000000 */
[----:B------:R-:W-:Y:S01]  /*47c0*/  UMOV UR19, 0x10000000 ;  /* 0x1000000000137882 */ /* 0x000fe20000000000 */
[----:B------:R-:W-:Y:S01]  /*47d0*/  VOTEU.ALL UP1, P4 ;  /* 0x0000000000ff7886 */ /* 0x000fe20002020000 */
[----:B------:R-:W-:Y:S01]  /*47e0*/  @!P4 R2UR UR9, R3 ;  /* 0x000000000309c2ca */ /* 0x000fe200000e0000 */
[----:B------:R-:W-:Y:S01]  /*47f0*/  @!P4 IMAD.X R0, RZ, RZ, R33, P0 ;  /* 0x000000ffff00c224 */ /* 0x000fe200000e0621 */
[----:B------:R-:W-:Y:S01]  /*4800*/  UMOV UR12, UR36 ;  /* 0x00000024000c7c82 */ /* 0x000fe20008000000 */
[----:B------:R-:W-:Y:S01]  /*4810*/  @P3 R2UR UR36, R24 ;  /* 0x00000000182432ca */ /* 0x000fe200000e0000 */
[----:B------:R-:W-:Y:S01]  /*4820*/  @!UP1 ULEA UR15, UR14, UR7, 0xd ;  /* 0x000000070e0f9291 */ /* 0x000fe2000f8e68ff */
[----:B------:R-:W-:Y:S01]  /*4830*/  ISETP.NE.AND P0, PT, R27, 0x2, PT ;  /* 0x000000021b00780c */ /* 0x000fe20003f05270 */
[----:B------:R-:W-:Y:S01]  /*4840*/  @!UP1 UIADD3 UR10, UPT, UPT, UR10, 0x20, URZ ;  /* 0x000000200a0a9890 */ /* 0x000fe2000fffe0ff */
[----:B------:R-:W-:Y:S01]  /*4850*/  @!P4 R2UR UR8, R0 ;  /* 0x000000000008c2ca */ /* 0x000fe200000e0000 */
[----:B------:R-:W-:Y:S01]  /*4860*/  IMAD.IADD R20, R8, 0x1, R66 ;  /* 0x0000000108147824 */ /* 0x000fe200078e0242 */
[----:B------:R-:W-:Y:S01]  /*4870*/  SEL R0, RZ, 0x1, P0 ;  /* 0x00000001ff007807 */ /* 0x000fe20000000000 */
[----:B------:R-:W-:Y:S01]  /*4880*/  IMAD.IADD R21, R13, 0x1, R68 ;  /* 0x000000010d157824 */ /* 0x000fe200078e0244 */
[----:B------:R-:W-:Y:S02]  /*4890*/  SEL R27, R27, RZ, P0 ;  /* 0x000000ff1b1b7207 */ /* 0x000fe40000000000 */
[----:B------:R-:W-:Y:S01]  /*48a0*/  IMAD.U32 R10, RZ, RZ, UR9 ;  /* 0x00000009ff0a7e24 */ /* 0x000fe2000f8e00ff */
[----:B------:R-:W-:Y:S01]  /*48b0*/  UIADD3 UR9, UPT, UPT, UR13, 0x40, URZ ;  /* 0x000000400d097890 */ /* 0x000fe2000fffe0ff */
[----:B------:R-:W-:Y:S03]  /*48c0*/  LOP3.LUT R25, R25, R0, RZ, 0x3c, !PT ;  /* 0x0000000019197212 */ /* 0x000fe600078e3cff */
[----:B------:R-:W-:Y:S02]  /*48d0*/  @!P4 R2UR UR16, R10 ;  /* 0x000000000a10c2ca */ /* 0x000fe400000e0000 */
[----:B------:R-:W-:Y:S01]  /*48e0*/  IMAD.U32 R11, RZ, RZ, UR8 ;  /* 0x00000008ff0b7e24 */ /* 0x000fe2000f8e00ff */
[----:B------:R-:W-:Y:S01]  /*48f0*/  @!UP1 UIADD3 UR8, UPT, UPT, UR15, 0x400, URZ ;  /* 0x000004000f089890 */ /* 0x000fe2000fffe0ff */
[----:B------:R-:W-:Y:S01]  /*4900*/  VOTEU.ALL UP1, P4 ;  /* 0x0000000000ff7886 */ /* 0x000fe20002020000 */
[----:B------:R-:W-:Y:S02]  /*4910*/  UPRMT UR15, UR37, 0x654, UR9 ;  /* 0x00000654250f7896 */ /* 0x000fe40008000009 */
[----:B------:R-:W-:Y:S11]  /*4920*/  @!P4 R2UR UR17, R11 ;  /* 0x000000000b11c2ca */ /* 0x000ff600000e0000 */
[----:B------:R-:W-:Y:S02]  /*4930*/  @!UPT UIADD3 URZ, UPT, UPT, URZ, URZ, URZ ;  /* 0x000000fffffff290 */ /* 0x000fe4000fffe0ff */
[----:B------:R2:W-:Y:S01]  /*4940*/  @!UP1 UTMALDG.3D [UR8], [UR16], desc[UR18] ;  /* 0x00001208100095b4 */ /* 0x0005e20008011000 */
[----:B------:R2:W-:Y:S01]  /*4950*/  @!P4 SYNCS.ARRIVE.TRANS64.RED.A0TR RZ, [UR13+0x40], R23 ;  /* 0x00004017ffffc9a7 */ /* 0x0005e2000830040d */
[----:B------:R-:W-:Y:S04]  /*4960*/  UIADD3 UR13, UPT, UPT, UR14, 0x1, URZ ;  /* 0x000000010e0d7890 */ /* 0x000fe8000fffe0ff */
[----:B------:R-:W-:Y:S04]  /*4970*/  UISETP.NE.AND UP1, UPT, UR13, 0x3, UPT ;  /* 0x000000030d00788c */ /* 0x000fe8000bf25270 */
[----:B------:R-:W-:Y:S02]  /*4980*/  USEL UR14, URZ, 0x1, UP1 ;  /* 0x00000001ff0e7887 */ /* 0x000fe40008800000 */
[----:B------:R-:W-:Y:S02]  /*4990*/  USEL UR13, UR13, URZ, UP1 ;  /* 0x000000ff0d0d7287 */ /* 0x000fe40008800000 */
[----:B------:R-:W-:Y:S02]  /*49a0*/  UPLOP3.LUT UP1, UPT, UPT, UPT, UPT, 0x80, 0x8 ;  /* 0x000000000008789c */ /* 0x000fe40003f2f070 */
[----:B------:R-:W-:Y:S01]  /*49b0*/  LOP3.LUT R34, R34, UR14, RZ, 0x3c, !PT ;  /* 0x0000000e22227c12 */ /* 0x000fe2000f8e3cff */
[----:B------:R-:W-:Y:S01]  /*49c0*/  SYNCS.ARRIVE.TRANS64.RED.A1T0 RZ, [UR15], RZ ;  /* 0x000000ffffff79a7 */ /* 0x000fe2000810040f */
[----:B------:R-:W-:Y:S07]  /*49d0*/  @P3 BRA `(.L_x_76) ;  /* 0xfffffff4001c3947 */ /* 0x000fee000383ffff */
[----:B------:R-:W-:Y:S01]  /*49e0*/  UIADD3 UR7, UPT, UPT, UR7, 0x58, URZ ;  /* 0x0000005807077890 */ /* 0x000fe2000fffe0ff */
[----:B------:R-:W-:-:S03]  /*49f0*/  SHF.L.U32 R3, R34, 0x1f, RZ ;  /* 0x0000001f22037819 */ /* 0x000fc600000006ff */
[----:B------:R-:W-:-:S09]  /*4a00*/  ULEA UR4, UR13, UR7, 0x3 ;  /* 0x000000070d047291 */ /* 0x000fd2000f8e18ff */
[----:B------:R-:W1:Y:S02]  /*4a10*/  SYNCS.PHASECHK.TRANS64.TRYWAIT P0, [UR4], R3 ;  /* 0x00000003ff0075a7 */ /* 0x000e640008001104 */
[----:B-1----:R-:W-:Y:S05]  /*4a20*/  @!P0 BRA `(.L_x_77) ;  /* 0x0000003000448947 */ /* 0x002fea0003800000 */
.L_x_149:
        /* <DEDUP_REMOVED lines=9> */
.L_x_151:
[----:B------:R-:W-:-:S04]  /*4ac0*/  UIADD3 UR5, UPT, UPT, UR5, 0x1, URZ ;  /* 0x0000000105057890 */ /* 0x000fc8000fffe0ff */
[----:B------:R-:W-:-:S04]  /*4ad0*/  UISETP.NE.AND UP0, UPT, UR5, 0x3, UPT ;  /* 0x000000030500788c */ /* 0x000fc8000bf05270 */
[----:B------:R-:W-:Y:S02]  /*4ae0*/  USEL UR4, URZ, 0x1, UP0 ;  /* 0x00000001ff047887 */ /* 0x000fe40008000000 */
[----:B------:R-:W-:-:S04]  /*4af0*/  USEL UR5, UR5, URZ, UP0 ;  /* 0x000000ff05057287 */ /* 0x000fc80008000000 */
[----:B------:R-:W-:Y:S01]  /*4b00*/  ULEA UR5, UR5, UR7, 0x3 ;  /* 0x0000000705057291 */ /* 0x000fe2000f8e18ff */
[----:B-1----:R-:W-:-:S04]  /*4b10*/  LOP3.LUT R3, R34, UR4, RZ, 0x3c, !PT ;  /* 0x0000000422037c12 */ /* 0x002fc8000f8e3cff */
[----:B------:R-:W-:Y:S01]  /*4b20*/  SHF.L.U32 R3, R3, 0x1f, RZ ;  /* 0x0000001f03037819 */ /* 0x000fe200000006ff */
[----:B------:R-:W-:-:S07]  /*4b30*/  IMAD.U32 R0, RZ, RZ, UR5 ;  /* 0x00000005ff007e24 */ /* 0x000fce000f8e00ff */
.L_x_79:
[----:B-1----:R1:W3:Y:S02]  /*4b40*/  SYNCS.PHASECHK.TRANS64.TRYWAIT P0, [R0+URZ], R3 ;  /* 0x00000003000075a7 */ /* 0x0022e400080011ff */
[----:B---3--:R-:W-:Y:S05]  /*4b50*/  @!P0 NANOSLEEP.SYNCS 0x989680 ;  /* 0x009896800000895d */ /* 0x008fea0003900000 */
[----:B------:R-:W3:Y:S02]  /*4b60*/  @!P0 SYNCS.PHASECHK.TRANS64 P0, [R0+URZ], R3 ;  /* 0x00000003000085a7 */ /* 0x000ee400080010ff */
[----:B--23--:R-:W-:Y:S05]  /*4b70*/  @P0 EXIT ;  /* 0x000000000000094d */ /* 0x00cfea0003800000 */
[----:B------:R-:W-:Y:S05]  /*4b80*/  BRA `(.L_x_79) ;  /* 0xfffffffc00ec7947 */ /* 0x000fea000383ffff */
.L_x_67:
[----:B------:R-:W-:-:S06]  /*4b90*/  UISETP.GE.AND UP1, UPT, UR8, 0x4, UPT ;  /* 0x000000040800788c */ /* 0x000fcc000bf26270 */
[----:B------:R-:W-:-:S13]  /*4ba0*/  PLOP3.LUT P0, PT, PT, PT, UP1, 0x80, 0x8 ;  /* 0x000000000008781c */ /* 0x000fda0003f0f018 */
[----:B------:R-:W-:Y:S05]  /*4bb0*/  @!P0 EXIT ;  /* 0x000000000000894d */ /* 0x000fea0003800000 */
[----:B------:R-:W-:Y:S01]  /*4bc0*/  BAR.SYNC.DEFER_BLOCKING 0x6, 0xa0 ;  /* 0x0182800000007b1d */ /* 0x000fe20000010000 */
[C---:B------:R-:W-:Y:S01]  /*4bd0*/  IMAD.SHL.U32 R0, R79.reuse, 0x20, RZ ;  /* 0x000000204f007824 */ /* 0x040fe200078e00ff */
[C---:B------:R-:W-:Y:S01]  /*4be0*/  R2P PR, R79.reuse, 0x6 ;  /* 0x000000064f007804 */ /* 0x040fe20000000000 */
[C---:B------:R-:W-:Y:S02]  /*4bf0*/  IMAD.SHL.U32 R72, R79.reuse, 0x4, RZ ;  /* 0x000000044f487824 */ /* 0x040fe400078e00ff */
[C---:B------:R-:W-:Y:S01]  /*4c00*/  IMAD.U32 R32, R79.reuse, 0x10000, RZ ;  /* 0x000100004f207824 */ /* 0x040fe200078e00ff */
[----:B------:R-:W-:Y:S02]  /*4c10*/  UMOV UR48, 0x400 ;  /* 0x0000040000307882 */ /* 0x000fe40000000000 */
[----:B------:R-:W1:Y:S01]  /*4c20*/  LDC R71, c[0x0][0x370] ;  /* 0x0000dc00ff477b82 */ /* 0x000e620000000800 */
[----:B------:R-:W-:Y:S01]  /*4c30*/  ULEA UR48, UR37, UR48, 0x18 ;  /* 0x0000003025307291 */ /* 0x000fe2000f8ec0ff */
[C---:B------:R-:W-:Y:S01]  /*4c40*/  LOP3.LUT R7, R0.reuse, 0xe0, RZ, 0xc0, !PT ;  /* 0x000000e000077812 */ /* 0x040fe200078ec0ff */
[----:B------:R-:W-:Y:S01]  /*4c50*/  IMAD.SHL.U32 R5, R79, 0x10, RZ ;  /* 0x000000104f057824 */ /* 0x000fe200078e00ff */
[----:B------:R-:W-:Y:S01]  /*4c60*/  LOP3.LUT R0, R0, 0x100, RZ, 0xc0, !PT ;  /* 0x0000010000007812 */ /* 0x000fe200078ec0ff */
[----:B------:R-:W-:Y:S01]  /*4c70*/  IMAD.MOV.U32 R78, RZ, RZ, 0x8 ;  /* 0x00000008ff4e7424 */ /* 0x000fe200078e00ff */
[----:B------:R-:W-:Y:S01]  /*4c80*/  LOP3.LUT R72, R7, 0x1c, R72, 0xf8, !PT ;  /* 0x0000001c07487812 */ /* 0x000fe200078ef848 */
[----:B------:R-:W-:Y:S01]  /*4c90*/  IMAD.MOV.U32 R77, RZ, RZ, 0x10 ;  /* 0x00000010ff4d7424 */ /* 0x000fe200078e00ff */
[----:B------:R-:W2:Y:S01]  /*4ca0*/  LDC R28, c[0x0][0xb0c] ;  /* 0x0002c300ff1c7b82 */ /* 0x000ea20000000800 */
[----:B------:R-:W-:Y:S01]  /*4cb0*/  SHF.R.U32.HI R7, RZ, 0x2, R79 ;  /* 0x00000002ff077819 */ /* 0x000fe2000001164f */
[----:B------:R-:W-:Y:S01]  /*4cc0*/  IMAD.MOV.U32 R30, RZ, RZ, RZ ;  /* 0x000000ffff1e7224 */ /* 0x000fe200078e00ff */
[----:B------:R-:W-:Y:S01]  /*4cd0*/  LOP3.LUT R32, R32, 0x600000, RZ, 0xc0, !PT ;  /* 0x0060000020207812 */ /* 0x000fe200078ec0ff */
[----:B------:R-:W-:Y:S01]  /*4ce0*/  IMAD.MOV.U32 R76, RZ, RZ, RZ ;  /* 0x000000ffff4c7224 */ /* 0x000fe200078e00ff */
[----:B------:R-:W-:Y:S01]  /*4cf0*/  LOP3.LUT R5, R0, 0x600, R5, 0xf8, !PT ;  /* 0x0000060000057812 */ /* 0x000fe200078ef805 */
[----:B------:R-:W-:Y:S01]  /*4d00*/  IMAD.MOV.U32 R82, RZ, RZ, RZ ;  /* 0x000000ffff527224 */ /* 0x000fe200078e00ff */
[----:B------:R-:W-:Y:S01]  /*4d10*/  LOP3.LUT R72, R72, 0x4, R7, 0x78, !PT ;  /* 0x0000000448487812 */ /* 0x000fe200078e7807 */
[----:B------:R-:W4:Y:S01]  /*4d20*/  LDC R69, c[0x0][0xb20] ;  /* 0x0002c800ff457b82 */ /* 0x000f220000000800 */
[----:B------:R-:W3:Y:S01]  /*4d30*/  LDS R3, [UR48+0x130] ;  /* 0x00013030ff037984 */ /* 0x000ee20008000800 */
[----:B------:R-:W-:Y:S01]  /*4d40*/  LOP3.LUT R79, R79, 0x60, RZ, 0xc0, !PT ;  /* 0x000000604f4f7812 */ /* 0x000fe200078ec0ff */
[----:B------:R-:W-:Y:S01]  /*4d50*/  IMAD.MOV.U32 R75, RZ, RZ, RZ ;  /* 0x000000ffff4b7224 */ /* 0x000fe200078e00ff */
[----:B------:R-:W-:Y:S01]  /*4d60*/  LOP3.LUT R72, R5, R72, RZ, 0xfc, !PT ;  /* 0x0000004805487212 */ /* 0x000fe200078efcff */
[----:B------:R-:W1:Y:S01]  /*4d70*/  LDCU.64 UR54, c[0x0][0x348] ;  /* 0x00006900ff3677ac */ /* 0x000e620008000a00 */
[----:B------:R-:W-:-:S02]  /*4d80*/  SEL R78, R78, 0xfffffff8, !P1 ;  /* 0xfffffff84e4e7807 */ /* 0x000fc40004800000 */
[----:B------:R-:W1:Y:S01]  /*4d90*/  LDC R27, c[0x0][0xb30] ;  /* 0x0002cc00ff1b7b82 */ /* 0x000e620000000800 */
[----:B------:R-:W-:Y:S01]  /*4da0*/  SEL R77, R77, 0xfffffff0, !P2 ;  /* 0xfffffff04d4d7807 */ /* 0x000fe20005000000 */
[----:B------:R-:W1:Y:S01]  /*4db0*/  LDCU.64 UR38, c[0x0][0x888] ;  /* 0x00011100ff2677ac */ /* 0x000e620008000a00 */
[----:B------:R-:W1:Y:S05]  /*4dc0*/  LDCU.64 UR44, c[0x0][0x890] ;  /* 0x00011200ff2c77ac */ /* 0x000e6a0008000a00 */
[----:B------:R-:W1:Y:S01]  /*4dd0*/  LDC.64 R64, c[0x0][0xb10] ;  /* 0x0002c400ff407b82 */ /* 0x000e620000000a00 */
[----:B------:R-:W-:Y:S01]  /*4de0*/  UMOV UR51, 0x1 ;  /* 0x0000000100337882 */ /* 0x000fe20000000000 */
[----:B------:R-:W-:Y:S01]  /*4df0*/  UMOV UR56, URZ ;  /* 0x000000ff00387c82 */ /* 0x000fe20008000000 */
[----:B------:R-:W-:Y:S01]  /*4e00*/  UIADD3 UR52, UPT, UPT, UR48, 0x400, URZ ;  /* 0x0000040030347890 */ /* 0x000fe2000fffe0ff */
[----:B------:R-:W-:Y:S01]  /*4e10*/  UMOV UR50, URZ ;  /* 0x000000ff00327c82 */ /* 0x000fe20008000000 */
[----:B------:R-:W-:-:S03]  /*4e20*/  UMOV UR49, URZ ;  /* 0x000000ff00317c82 */ /* 0x000fc60008000000 */
[----:B------:R-:W1:Y:S08]  /*4e30*/  LDC.64 R24, c[0x0][0xb18] ;  /* 0x0002c600ff187b82 */ /* 0x000e700000000a00 */
[----:B------:R-:W1:Y:S08]  /*4e40*/  LDC.64 R22, c[0x0][0xb28] ;  /* 0x0002ca00ff167b82 */ /* 0x000e700000000a00 */
[----:B------:R-:W1:Y:S01]  /*4e50*/  LDC.64 R62, c[0x0][0x8b0] ;  /* 0x00022c00ff3e7b82 */ /* 0x000e620000000a00 */
[----:B---3--:R-:W-:-:S07]  /*4e60*/  IMAD.IADD R32, R3, 0x1, R32 ;  /* 0x0000000103207824 */ /* 0x008fce00078e0220 */
[----:B------:R-:W3:Y:S08]  /*4e70*/  LDC.64 R60, c[0x0][0x8a8] ;  /* 0x00022a00ff3c7b82 */ /* 0x000ef00000000a00 */
[----:B--2-4-:R-:W1:Y:S02]  /*4e80*/  LDC R70, c[0x0][0x374] ;  /* 0x0000dd00ff467b82 */ /* 0x014e640000000800 */
.L_x_110:
[C---:B------:R-:W-:Y:S02]  /*4e90*/  LEA R0, R82.reuse, UR48, 0x3 ;  /* 0x0000003052007c11 */ /* 0x040fe4000f8e18ff */
[----:B------:R-:W-:Y:S02]  /*4ea0*/  SHF.L.U32 R3, R75, 0x1f, RZ ;  /* 0x0000001f4b037819 */ /* 0x000fe400000006ff */
[----:B-1----:R-:W-:Y:S02]  /*4eb0*/  LEA R16, R82, UR48, 0x4 ;  /* 0x0000003052107c11 */ /* 0x002fe4000f8e20ff */
[----:B------:R-:W2:Y:S02]  /*4ec0*/  SYNCS.PHASECHK.TRANS64.TRYWAIT P0, [R0+URZ+0x80], R3 ;  /* 0x00008003000075a7 */ /* 0x000ea400080011ff */
[----:B--2---:R-:W-:Y:S05]  /*4ed0*/  @!P0 BRA `(.L_x_80) ;  /* 0x0000002c00488947 */ /* 0x004fea0003800000 */
.L_x_152:
[----:B------:R-:W4:Y:S01]  /*4ee0*/  LDC.64 R12, c[0x0][0xb10] ;  /* 0x0002c400ff0c7b82 */ /* 0x000f220000000a00 */
[----:B------:R-:W3:Y:S01]  /*4ef0*/  LDS.128 R16, [R16+0x110] ;  /* 0x0001100010107984 */ /* 0x000ee20000000c00 */
[----:B-1----:R-:W-:Y:S01]  /*4f00*/  ISETP.NE.AND P1, PT, R27, 0x1, PT ;  /* 0x000000011b00780c */ /* 0x002fe20003f25270 */
[----:B--2---:R-:W-:Y:S01]  /*4f10*/  VIADD R0, R0, 0x90 ;  /* 0x0000009000007836 */ /* 0x004fe20000000000 */
[----:B------:R-:W-:Y:S04]  /*4f20*/  ISETP.GE.AND P0, PT, R26, 0x1, PT ;  /* 0x000000011a00780c */ /* 0x000fe80003f06270 */
[----:B------:R-:W1:Y:S01]  /*4f30*/  LDC.64 R10, c[0x0][0xb18] ;  /* 0x0002c600ff0a7b82 */ /* 0x000e620000000a00 */
[----:B------:R-:W-:Y:S01]  /*4f40*/  PRMT R0, RZ, 0x654, R0 ;  /* 0x00000654ff007816 */ /* 0x000fe20000000000 */
[----:B------:R-:W-:Y:S01]  /*4f50*/  @!PT LDS RZ, [RZ] ;  /* 0x00000000fffff984 */ /* 0x000fe20000000800 */
[----:B------:R-:W-:Y:S01]  /*4f60*/  @!PT LDS RZ, [RZ] ;  /* 0x00000000fffff984 */ /* 0x000fe20000000800 */
[----:B------:R-:W-:Y:S01]  /*4f70*/  @!PT LDS RZ, [RZ] ;  /* 0x00000000fffff984 */ /* 0x000fe20000000800 */
[----:B------:R-:W-:Y:S01]  /*4f80*/  @!PT LDS RZ, [RZ] ;  /* 0x00000000fffff984 */ /* 0x000fe20000000800 */
[----:B------:R2:W-:Y:S06]  /*4f90*/  MEMBAR.ALL.CTA ;  /* 0x0000000000007992 */ /* 0x0005ec0000008000 */
[----:B--2---:R-:W2:Y:S01]  /*4fa0*/  FENCE.VIEW.ASYNC.S ;  /* 0x00000000000073c6 */ /* 0x004ea20000000000 */
[----:B------:R-:W1:Y:S08]  /*4fb0*/  @!P1 LDC R14, c[0x0][0xb20] ;  /* 0x0002c800ff0e9b82 */ /* 0x000e700000000800 */
[----:B------:R-:W1:Y:S01]  /*4fc0*/  @!P1 LDC R9, c[0x0][0xb0c] ;  /* 0x0002c300ff099b82 */ /* 0x000e620000000800 */
[----:B--2---:R2:W-:Y:S01]  /*4fd0*/  SYNCS.ARRIVE.TRANS64.RED.A1T0 RZ, [R0+URZ], RZ ;  /* 0x000000ff00ff79a7 */ /* 0x0045e200081004ff */
[----:B---3--:R-:W-:Y:S04]  /*4fe0*/  LOP3.LUT P4, RZ, R18, 0x1, RZ, 0xc0, !PT ;  /* 0x0000000112ff7812 */ /* 0x008fe8000788c0ff */
[----:B------:R-:W-:Y:S09]  /*4ff0*/  P2R R80, PR, RZ, 0x10 ;  /* 0x00000010ff507803 */ /* 0x000ff20000000000 */
[----:B------:R-:W-:Y:S02]  /*5000*/  @P4 MOV R31, R16 ;  /* 0x00000010001f4202 */ /* 0x000fe40000000f00 */
[----:B------:R-:W-:Y:S01]  /*5010*/  @P4 LOP3.LUT R29, R17, 0xffff, RZ, 0xc0, !PT ;  /* 0x0000ffff111d4812 */ /* 0x000fe200078ec0ff */
[----:B--2-4-:R-:W-:Y:S06]  /*5020*/  @!P0 BRA `(.L_x_81) ;  /* 0x0000000000a48947 */ /* 0x014fec0003800000 */
[----:B------:R-:W-:Y:S01]  /*5030*/  IMAD.HI.U32 R36, R70, R25, RZ ;  /* 0x0000001946247227 */ /* 0x000fe200078e00ff */
[----:B------:R-:W-:Y:S02]  /*5040*/  ISETP.NE.AND P0, PT, R24, 0x1, PT ;  /* 0x000000011800780c */ /* 0x000fe40003f05270 */
[----:B------:R-:W-:Y:S01]  /*5050*/  ISETP.NE.AND P2, PT, R26, 0x1, PT ;  /* 0x000000011a00780c */ /* 0x000fe20003f45270 */
[-C--:B------:R-:W-:Y:S01]  /*5060*/  IMAD.HI.U32 R34, R71, R64.reuse, RZ ;  /* 0x0000004047227227 */ /* 0x080fe200078e00ff */
[----:B------:R-:W-:Y:S02]  /*5070*/  SHF.R.U32.HI R37, RZ, R69, R36 ;  /* 0x00000045ff257219 */ /* 0x000fe40000011624 */
[----:B------:R-:W-:Y:S01]  /*5080*/  ISETP.NE.AND P3, PT, R28, 0x1, PT ;  /* 0x000000011c00780c */ /* 0x000fe20003f65270 */
[----:B------:R-:W-:Y:S01]  /*5090*/  IMAD.HI.U32 R40, R29, R25, RZ ;  /* 0x000000191d287227 */ /* 0x000fe200078e00ff */
[----:B------:R-:W-:Y:S02]  /*50a0*/  SHF.R.U32.HI R34, RZ, R65, R34 ;  /* 0x00000041ff227219 */ /* 0x000fe40000011622 */
[----:B------:R-:W-:Y:S01]  /*50b0*/  SEL R3, R70, R37, !P0 ;  /* 0x0000002546037207 */ /* 0x000fe20004000000 */
[----:B------:R-:W-:Y:S01]  /*50c0*/  IMAD.HI.U32 R38, R31, R64, RZ ;  /* 0x000000401f267227 */ /* 0x000fe200078e00ff */
[----:B------:R-:W-:Y:S03]  /*50d0*/  SEL R7, R71, R34, !P3 ;  /* 0x0000002247077207 */ /* 0x000fe60005800000 */
[-C--:B------:R-:W-:Y:S01]  /*50e0*/  IMAD.HI.U32 R34, R3, R22.reuse, RZ ;  /* 0x0000001603227227 */ /* 0x080fe200078e00ff */
[----:B------:R-:W-:Y:S03]  /*50f0*/  SHF.R.U32.HI R38, RZ, R65, R38 ;  /* 0x00000041ff267219 */ /* 0x000fe60000011626 */
[----:B------:R-:W-:Y:S01]  /*5100*/  IMAD.HI.U32 R36, R7, R22, RZ ;  /* 0x0000001607247227 */ /* 0x000fe200078e00ff */
[----:B------:R-:W-:Y:S02]  /*5110*/  @P2 SHF.R.U32.HI R3, RZ, R23, R34 ;  /* 0x00000017ff032219 */ /* 0x000fe40000011622 */
[----:B------:R-:W-:Y:S02]  /*5120*/  SHF.R.U32.HI R34, RZ, R69, R40 ;  /* 0x00000045ff227219 */ /* 0x000fe40000011628 */
[----:B------:R-:W-:Y:S01]  /*5130*/  @P2 SHF.R.U32.HI R7, RZ, R23, R36 ;  /* 0x00000017ff072219 */ /* 0x000fe20000011624 */
[C---:B------:R-:W-:Y:S01]  /*5140*/  IMAD R2, R26.reuse, R3, RZ ;  /* 0x000000031a027224 */ /* 0x040fe200078e02ff */
[----:B------:R-:W-:Y:S02]  /*5150*/  SEL R5, R29, R34, !P0 ;  /* 0x000000221d057207 */ /* 0x000fe40004000000 */
[----:B------:R-:W-:Y:S01]  /*5160*/  SEL R3, R31, R38, !P3 ;  /* 0x000000261f037207 */ /* 0x000fe20005800000 */
[----:B------:R-:W-:Y:S01]  /*5170*/  IMAD R4, R26, R7, RZ ;  /* 0x000000071a047224 */ /* 0x000fe200078e02ff */
[C---:B------:R-:W-:Y:S01]  /*5180*/  ISETP.GE.AND P0, PT, R5.reuse, R2, PT ;  /* 0x000000020500720c */ /* 0x040fe20003f06270 */
[----:B------:R-:W-:Y:S03]  /*5190*/  IMAD.HI.U32 R6, R5, R22, RZ ;  /* 0x0000001605067227 */ /* 0x000fe600078e00ff */
[----:B------:R-:W-:Y:S01]  /*51a0*/  ISETP.GE.OR P0, PT, R3, R4, P0 ;  /* 0x000000040300720c */ /* 0x000fe20000706670 */
[----:B------:R-:W-:Y:S01]  /*51b0*/  IMAD.MOV R4, RZ, RZ, -R3 ;  /* 0x000000ffff047224 */ /* 0x000fe200078e0a03 */
[-C--:B------:R-:W-:Y:S03]  /*51c0*/  SHF.R.U32.HI R6, RZ, R23.reuse, R6 ;  /* 0x00000017ff067219 */ /* 0x080fe60000011606 */
[----:B------:R-:W-:Y:S01]  /*51d0*/  IMAD R31, R28, R4, R31 ;  /* 0x000000041c1f7224 */ /* 0x000fe200078e021f */
[----:B------:R-:W-:Y:S05]  /*51e0*/  SEL R15, R5, R6, !P2 ;  /* 0x00000006050f7207 */ /* 0x000fea0005000000 */
[----:B------:R-:W-:Y:S02]  /*51f0*/  IMAD.MOV R6, RZ, RZ, -R15 ;  /* 0x000000ffff067224 */ /* 0x000fe400078e0a0f */
[C---:B------:R-:W-:Y:S04]  /*5200*/  @!P0 IMAD.HI.U32 R2, R3.reuse, R22, RZ ;  /* 0x0000001603028227 */ /* 0x040fe800078e00ff */
[----:B------:R-:W-:Y:S01]  /*5210*/  IMAD R6, R26, R6, R5 ;  /* 0x000000061a067224 */ /* 0x000fe200078e0205 */
[----:B------:R-:W-:Y:S04]  /*5220*/  @!P0 SHF.R.U32.HI R2, RZ, R23, R2 ;  /* 0x00000017ff028219 */ /* 0x000fe80000011602 */
[----:B------:R-:W-:Y:S02]  /*5230*/  @!P0 SEL R0, R3, R2, !P2 ;  /* 0x0000000203008207 */ /* 0x000fe40005000000 */
[----:B------:R-:W-:Y:S02]  /*5240*/  IADD3 R2, PT, PT, -R5, RZ, RZ ;  /* 0x000000ff05027210 */ /* 0x000fe40007ffe1ff */
[----:B------:R-:W-:Y:S01]  /*5250*/  @!P0 IADD3 R8, PT, PT, R15, -R0, RZ ;  /* 0x800000000f088210 */ /* 0x000fe20007ffe0ff */
[----:B------:R-:W-:Y:S02]  /*5260*/  @!P0 IMAD R0, R7, R6, R0 ;  /* 0x0000000607008224 */ /* 0x000fe400078e0200 */
[----:B------:R-:W-:Y:S02]  /*5270*/  IMAD R29, R24, R2, R29 ;  /* 0x00000002181d7224 */ /* 0x000fe400078e021d */
[----:B------:R-:W-:Y:S02]  /*5280*/  @!P0 IMAD R5, R8, R26, R3 ;  /* 0x0000001a08058224 */ /* 0x000fe400078e0203 */
[----:B------:R-:W-:Y:S04]  /*5290*/  @!P0 IMAD.MOV.U32 R3, RZ, RZ, R0 ;  /* 0x000000ffff038224 */ /* 0x000fe800078e0000 */
[----:B------:R-:W-:Y:S02]  /*52a0*/  IMAD R31, R3, R28, R31 ;  /* 0x0000001c031f7224 */ /* 0x000fe400078e021f */
[----:B------:R-:W-:Y:S07]  /*52b0*/  IMAD R29, R5, R24, R29 ;  /* 0x00000018051d7224 */ /* 0x000fee00078e021d */
.L_x_81:
[----:B-1----:R-:W-:Y:S01]  /*52c0*/  @!P1 ISETP.NE.AND P0, PT, R10, 0x1, PT ;  /* 0x000000010a00980c */ /* 0x002fe20003f05270 */
[----:B------:R-:W-:Y:S01]  /*52d0*/  @!P1 IMAD.HI.U32 R0, R31, R12, RZ ;  /* 0x0000000c1f009227 */ /* 0x000fe200078e00ff */
[----:B------:R-:W-:Y:S01]  /*52e0*/  @!P1 ISETP.NE.AND P2, PT, R9, 0x1, PT ;  /* 0x000000010900980c */ /* 0x000fe20003f45270 */
[----:B------:R-:W-:Y:S01]  /*52f0*/  ULOP3.LUT UP0, URZ, UR52, 0x3f0, URZ, 0xc0, !UPT ;  /* 0x000003f034ff7892 */ /* 0x000fe2000f80c0ff */
[----:B------:R-:W-:Y:S01]  /*5300*/  R2UR UR42, R21 ;  /* 0x00000000152a72ca */ /* 0x000fe200000e0000 */
[----:B------:R-:W-:Y:S01]  /*5310*/  @!P1 IMAD.HI.U32 R3, R29, R11, RZ ;  /* 0x0000000b1d039227 */ /* 0x000fe200078e00ff */
[----:B------:R-:W-:Y:S02]  /*5320*/  @!P1 SHF.R.U32.HI R0, RZ, R13, R0 ;  /* 0x0000000dff009219 */ /* 0x000fe40000011600 */
[----:B------:R-:W-:Y:S01]  /*5330*/  R2UR UR41, R20 ;  /* 0x00000000142972ca */ /* 0x000fe200000e0000 */
[----:B------:R-:W-:Y:S01]  /*5340*/  VIADD R82, R82, 0x1 ;  /* 0x0000000152527836 */ /* 0x000fe20000000000 */
[----:B------:R-:W-:Y:S02]  /*5350*/  @!P1 SHF.R.U32.HI R2, RZ, R14, R3 ;  /* 0x0000000eff029219 */ /* 0x000fe40000011603 */
[----:B------:R-:W-:Y:S02]  /*5360*/  @!P1 SEL R3, R31, R0, !P2 ;  /* 0x000000001f039207 */ /* 0x000fe40005000000 */
[----:B------:R-:W-:Y:S02]  /*5370*/  @!P1 SEL R2, R29, R2, !P0 ;  /* 0x000000021d029207 */ /* 0x000fe40004000000 */
[----:B------:R-:W-:Y:S01]  /*5380*/  @P4 SHF.R.U32.HI R74, RZ, 0x10, R17 ;  /* 0x00000010ff4a4819 */ /* 0x000fe20000011611 */
[----:B------:R-:W-:Y:S02]  /*5390*/  USHF.L.U32 UR42, UR42, 0x6, URZ ;  /* 0x000000062a2a7899 */ /* 0x000fe400080006ff */
[----:B------:R-:W-:Y:S02]  /*53a0*/  @!P1 IMAD.IADD R0, R2, 0x1, -R3 ;  /* 0x0000000102009824 */ /* 0x000fe400078e0a03 */
[----:B------:R-:W-:Y:S01]  /*53b0*/  @!P1 IMAD.IADD R2, R3, 0x1, -R2 ;  /* 0x0000000103029824 */ /* 0x000fe200078e0a02 */
[----:B------:R-:W-:Y:S01]  /*53c0*/  USHF.L.U32 UR41, UR41, 0x6, URZ ;  /* 0x0000000629297899 */ /* 0x000fe200080006ff */
[----:B------:R-:W-:Y:S02]  /*53d0*/  @!P1 IMAD R31, R0, R9, R31 ;  /* 0x00000009001f9224 */ /* 0x000fe400078e021f */
[----:B------:R-:W-:Y:S01]  /*53e0*/  @!P1 IMAD R29, R2, R10, R29 ;  /* 0x0000000a021d9224 */ /* 0x000fe200078e021d */
[----:B------:R-:W-:Y:S08]  /*53f0*/  BRA.U !UP0, `(.L_x_82) ;  /* 0x00000001087c7547 */ /* 0x000ff0000b800000 */
[----:B------:R-:W1:Y:S01]  /*5400*/  LDCU.64 UR8, c[0x4][0x80] ;  /* 0x01001000ff0877ac */ /* 0x000e620008000a00 */
[----:B------:R-:W-:Y:S01]  /*5410*/  MOV R2, 0x0 ;  /* 0x0000000000027802 */ /* 0x000fe20000000f00 */
[----:B------:R-:W-:Y:S02]  /*5420*/  HFMA2 R12, -RZ, RZ, 0, 5.9604644775390625e-08 ;  /* 0x00000001ff0c7431 */ /* 0x000fe400000001ff */
[----:B------:R-:W-:Y:S01]  /*5430*/  IMAD.MOV.U32 R8, RZ, RZ, 0x70 ;  /* 0x00000070ff087424 */ /* 0x000fe200078e00ff */
[----:B------:R2:W3:Y:S01]  /*5440*/  LDC.64 R14, c[0x4][R2] ;  /* 0x01000000020e7b82 */ /* 0x0004e20000000a00 */
[----:B------:R-:W4:Y:S01]  /*5450*/  LDCU.64 UR6, c[0x4][0x88] ;  /* 0x01001100ff0677ac */ /* 0x000f220008000a00 */
[----:B------:R-:W-:Y:S01]  /*5460*/  IMAD.MOV.U32 R13, RZ, RZ, RZ ;  /* 0x000000ffff0d7224 */ /* 0x000fe200078e00ff */
[----:B------:R-:W2:Y:S01]  /*5470*/  LDCU.64 UR4, c[0x4][0x8] ;  /* 0x01000100ff0477ac */ /* 0x000ea20008000a00 */
[----:B-1----:R-:W-:Y:S01]  /*5480*/  MOV R5, UR9 ;  /* 0x0000000900057c02 */ /* 0x002fe20008000f00 */
[----:B------:R-:W-:Y:S01]  /*5490*/  IMAD.U32 R4, RZ, RZ, UR8 ;  /* 0x00000008ff047e24 */ /* 0x000fe2000f8e00ff */
[----:B----4-:R-:W-:Y:S01]  /*54a0*/  MOV R7, UR7 ;  /* 0x0000000700077c02 */ /* 0x010fe20008000f00 */
[----:B------:R-:W-:Y:S01]  /*54b0*/  IMAD.U32 R6, RZ, RZ, UR6 ;  /* 0x00000006ff067e24 */ /* 0x000fe2000f8e00ff */
[----:B--2---:R-:W-:Y:S01]  /*54c0*/  MOV R11, UR5 ;  /* 0x00000005000b7c02 */ /* 0x004fe20008000f00 */
[----:B------:R-:W-:Y:S02]  /*54d0*/  IMAD.U32 R10, RZ, RZ, UR4 ;  /* 0x00000004ff0a7e24 */ /* 0x000fe4000f8e00ff */
[----:B------:R-:W-:Y:S07]  /*54e0*/  LEPC R20, `(.L_x_83) ;  /* 0x000000001014794e */ /* 0x000fee0000000000 */
[----:B---3-5:R-:W-:Y:S05]  /*54f0*/  CALL.ABS.NOINC R14 ;  /* 0x000000000e007343 */ /* 0x028fea0003c00000 */
.L_x_83:
[----:B------:R-:W1:Y:S01]  /*5500*/  LDCU.64 UR8, c[0x4][0x80] ;  /* 0x01001000ff0877ac */ /* 0x000e620008000a00 */
[----:B------:R-:W2:Y:S01]  /*5510*/  LDC.64 R2, c[0x4][R2] ;  /* 0x0100000002027b82 */ /* 0x000ea20000000a00 */
[----:B------:R-:W-:Y:S02]  /*5520*/  HFMA2 R12, -RZ, RZ, 0, 5.9604644775390625e-08 ;  /* 0x00000001ff0c7431 */ /* 0x000fe400000001ff */
[----:B------:R-:W-:Y:S02]  /*5530*/  IMAD.MOV.U32 R8, RZ, RZ, 0x70 ;  /* 0x00000070ff087424 */ /* 0x000fe400078e00ff */
[----:B------:R-:W-:Y:S01]  /*5540*/  IMAD.MOV.U32 R13, RZ, RZ, RZ ;  /* 0x000000ffff0d7224 */ /* 0x000fe200078e00ff */
[----:B------:R-:W3:Y:S01]  /*5550*/  LDCU.64 UR6, c[0x4][0x88] ;  /* 0x01001100ff0677ac */ /* 0x000ee20008000a00 */
[----:B------:R-:W4:Y:S01]  /*5560*/  LDCU.64 UR4, c[0x4][0x8] ;  /* 0x01000100ff0477ac */ /* 0x000f220008000a00 */
[----:B-1----:R-:W-:Y:S02]  /*5570*/  MOV R4, UR8 ;  /* 0x0000000800047c02 */ /* 0x002fe40008000f00 */
[----:B------:R-:W-:Y:S02]  /*5580*/  MOV R5, UR9 ;  /* 0x0000000900057c02 */ /* 0x000fe40008000f00 */
[----:B---3--:R-:W-:Y:S01]  /*5590*/  MOV R7, UR7 ;  /* 0x0000000700077c02 */ /* 0x008fe20008000f00 */
[----:B------:R-:W-:Y:S01]  /*55a0*/  IMAD.U32 R6, RZ, RZ, UR6 ;  /* 0x00000006ff067e24 */ /* 0x000fe2000f8e00ff */
[----:B----4-:R-:W-:Y:S01]  /*55b0*/  MOV R11, UR5 ;  /* 0x00000005000b7c02 */ /* 0x010fe20008000f00 */
[----:B------:R-:W-:Y:S02]  /*55c0*/  IMAD.U32 R10, RZ, RZ, UR4 ;  /* 0x00000004ff0a7e24 */ /* 0x000fe4000f8e00ff */
[----:B------:R-:W-:Y:S07]  /*55d0*/  LEPC R20, `(.L_x_82) ;  /* 0x000000001014794e */ /* 0x000fee0000000000 */
[----:B--2---:R-:W-:Y:S05]  /*55e0*/  CALL.ABS.NOINC R2 ;  /* 0x0000000002007343 */ /* 0x004fea0003c00000 */
.L_x_82:
[----:B------:R-:W-:Y:S01]  /*55f0*/  ISETP.NE.U32.AND P4, PT, R62, RZ, PT ;  /* 0x000000ff3e00720c */ /* 0x000fe20003f85070 */
[----:B------:R-:W-:Y:S01]  /*5600*/  UISETP.NE.AND UP2, UPT, UR53, URZ, UPT ;  /* 0x000000ff3500728c */ /* 0x000fe2000bf45270 */
[----:B------:R-:W-:Y:S01]  /*5610*/  ISETP.NE.U32.AND P2, PT, RZ, UR38, PT ;  /* 0x00000026ff007c0c */ /* 0x000fe2000bf45070 */
[----:B------:R-:W-:Y:S01]  /*5620*/  UISETP.NE.U32.AND UP1, UPT, UR44, URZ, UPT ;  /* 0x000000ff2c00728c */ /* 0x000fe2000bf25070 */
[----:B------:R-:W-:Y:S01]  /*5630*/  ISETP.NE.AND.EX P4, PT, R63, RZ, PT, P4 ;  /* 0x000000ff3f00720c */ /* 0x000fe20003f85340 */
[----:B------:R-:W-:Y:S01]  /*5640*/  UPLOP3.LUT UP0, UPT, UPT, UPT, UPT, 0x40, 0x4 ;  /* 0x000000000004789c */ /* 0x000fe20003f0e870 */
[----:B------:R-:W-:Y:S01]  /*5650*/  ISETP.NE.AND.EX P2, PT, RZ, UR39, PT, P2 ;  /* 0x00000027ff007c0c */ /* 0x000fe2000bf45320 */
[----:B------:R-:W-:Y:S01]  /*5660*/  UISETP.NE.AND.EX UP1, UPT, UR45, URZ, UPT, UP1 ;  /* 0x000000ff2d00728c */ /* 0x000fe2000bf25310 */
[----:B------:R-:W-:Y:S04]  /*5670*/  PLOP3.LUT P1, PT, PT, PT, UP2, 0x80, 0x8 ;  /* 0x000000000008781c */ /* 0x000fe80003f2f028 */
[----:B------:R-:W-:Y:S06]  /*5680*/  @UP2 UPLOP3.LUT UP0, UPT, UPT, UPT, UP1, 0x80, 0x8 ;  /* 0x000000000008289c */ /* 0x000fec0003f0f010 */
[----:B------:R-:W-:Y:S01]  /*5690*/  PLOP3.LUT P0, PT, PT, PT, UP0, 0x80, 0x8 ;  /* 0x000000000008781c */ /* 0x000fe20003f0f008 */
[----:B------:R-:W-:Y:S01]  /*56a0*/  @!UPT UIADD3 URZ, UPT, UPT, URZ, URZ, URZ ;  /* 0x000000fffffff290 */ /* 0x000fe2000fffe0ff */
[----:B------:R-:W-:Y:S11]  /*56b0*/  BRA.U !UP1, `(.L_x_84) ;  /* 0x0000000109387547 */ /* 0x000ff6000b800000 */
[----:B------:R-:W-:Y:S01]  /*56c0*/  UISETP.NE.U32.AND UP0, UPT, UR38, URZ, UPT ;  /* 0x000000ff2600728c */ /* 0x000fe2000bf05070 */
[----:B------:R-:W-:Y:S02]  /*56d0*/  HFMA2 R0, -RZ, RZ, 0, 5.9604644775390625e-08 ;  /* 0x00000001ff007431 */ /* 0x000fe400000001ff */
[----:B------:R-:W-:Y:S01]  /*56e0*/  IMAD.MOV.U32 R67, RZ, RZ, 0x1 ;  /* 0x00000001ff437424 */ /* 0x000fe200078e00ff */
[----:B------:R-:W-:Y:S06]  /*56f0*/  UISETP.NE.AND.EX UP0, UPT, UR39, URZ, UPT, UP0 ;  /* 0x000000ff2700728c */ /* 0x000fec000bf05300 */
[----:B------:R-:W-:Y:S05]  /*5700*/  PLOP3.LUT P3, PT, PT, PT, UP0, 0x80, 0x8 ;  /* 0x000000000008781c */ /* 0x000fea0003f6f008 */
[----:B------:R-:W1:Y:S01]  /*5710*/  @UP0 LDCU.64 UR6, c[0x0][0x888] ;  /* 0x00011100ff0607ac */ /* 0x000e620008000a00 */
[----:B------:R-:W-:Y:S07]  /*5720*/  @UP0 UIMAD UR4, UR36, UR44, URZ ;  /* 0x0000002c240402a4 */ /* 0x000fee000f8e02ff */
[----:B------:R-:W-:Y:S01]  /*5730*/  @!P3 PRMT R67, R0, 0x7610, R67 ;  /* 0x000076100043b816 */ /* 0x000fe20000000043 */
[----:B-1----:R-:W-:Y:S03]  /*5740*/  @UP0 UIMAD.WIDE UR6, UR4, 0x4, UR6 ;  /* 0x00000004040608a5 */ /* 0x002fe6000f8e0206 */
[----:B------:R-:W1:Y:S03]  /*5750*/  @!UP0 LDCU UR4, c[0x0][0x880] ;  /* 0x00011000ff0487ac */ /* 0x000e660008000800 */
[----:B------:R-:W-:Y:S01]  /*5760*/  IMAD.U32 R2, RZ, RZ, UR6 ;  /* 0x00000006ff027e24 */ /* 0x000fe2000f8e00ff */
[----:B------:R-:W-:Y:S05]  /*5770*/  MOV R3, UR7 ;  /* 0x0000000700037c02 */ /* 0x000fea0008000f00 */
[----:B-----5:R2:W5:Y:S02]  /*5780*/  @P3 LDG.E R35, desc[UR46][R2.64] ;  /* 0x0000002e02233981 */ /* 0x020564000c1e1900 */
[----:B-12---:R-:W-:Y:S02]  /*5790*/  @!P3 IMAD.U32 R35, RZ, RZ, UR4 ;  /* 0x00000004ff23be24 */ /* 0x006fe4000f8e00ff */
.L_x_84:
[----:B------:R-:W-:Y:S05]  /*57a0*/  @!P4 BRA `(.L_x_85) ;  /* 0x000000000020c947 */ /* 0x000fea0003800000 */
[----:B------:R-:W-:Y:S04]  /*57b0*/  ISETP.NE.U32.AND P3, PT, R60, RZ, PT ;  /* 0x000000ff3c00720c */ /* 0x000fe80003f65070 */
[----:B------:R-:W-:Y:S11]  /*57c0*/  ISETP.NE.AND.EX P3, PT, R61, RZ, PT, P3 ;  /* 0x000000ff3d00720c */ /* 0x000ff60003f65330 */
[----:B------:R-:W-:Y:S02]  /*57d0*/  @!UPT UIADD3 URZ, UPT, UPT, URZ, URZ, URZ ;  /* 0x000000fffffff290 */ /* 0x000fe4000fffe0ff */
[----:B------:R-:W1:Y:S01]  /*57e0*/  @P3 LDC.64 R2, c[0x0][0x8a8] ;  /* 0x00022a00ff023b82 */ /* 0x000e620000000a00 */
[----:B------:R-:W-:Y:S04]  /*57f0*/  @P3 IMAD R0, R62, UR36, RZ ;  /* 0x000000243e003c24 */ /* 0x000fe8000f8e02ff */
[----:B-1----:R-:W-:Y:S05]  /*5800*/  @P3 IMAD.WIDE R2, R0, 0x4, R2 ;  /* 0x0000000400023825 */ /* 0x002fea00078e0202 */
[----:B-----5:R1:W5:Y:S02]  /*5810*/  @P3 LDG.E R33, desc[UR46][R2.64] ;  /* 0x0000002e02213981 */ /* 0x020364000c1e1900 */
[----:B-1----:R-:W2:Y:S02]  /*5820*/  @!P3 LDC R33, c[0x0][0x8a0] ;  /* 0x00022800ff21bb82 */ /* 0x002ea40000000800 */
.L_x_85:
[----:B-----5:R-:W-:Y:S01]  /*5830*/  FSETP.NEU.AND P3, PT, R35, RZ, PT ;  /* 0x000000ff2300720b */ /* 0x020fe20003f6d000 */
[----:B------:R-:W-:Y:S01]  /*5840*/  ULOP3.LUT UR4, UR51, 0x1, URZ, 0x3c, !UPT ;  /* 0x0000000133047892 */ /* 0x000fe2000f8e3cff */
[----:B------:R-:W-:Y:S01]  /*5850*/  SEL R9, RZ, 0xffffffff, P2 ;  /* 0xffffffffff097807 */ /* 0x000fe20001000000 */
[----:B------:R-:W-:Y:S01]  /*5860*/  BSSY B1, `(.L_x_86) ;  /* 0x000004d000017945 */ /* 0x000fe20003800000 */
[----:B------:R-:W-:Y:S01]  /*5870*/  @P1 LOP3.LUT P2, RZ, R67, 0xff, RZ, 0xc0, !PT ;  /* 0x000000ff43ff1812 */ /* 0x000fe2000784c0ff */
[----:B------:R-:W-:Y:S01]  /*5880*/  IMAD.MOV.U32 R87, RZ, RZ, 0x1 ;  /* 0x00000001ff577424 */ /* 0x000fe200078e00ff */
[----:B------:R-:W-:Y:S01]  /*5890*/  @P1 SEL R2, RZ, 0xffffffff, P3 ;  /* 0xffffffffff021807 */ /* 0x000fe20001800000 */
[----:B------:R-:W-:Y:S01]  /*58a0*/  IMAD.U32 R42, RZ, RZ, UR4 ;  /* 0x00000004ff2a7e24 */ /* 0x000fe2000f8e00ff */
[----:B------:R-:W-:Y:S01]  /*58b0*/  LEA R84, R30, UR48, 0x3 ;  /* 0x000000301e547c11 */ /* 0x000fe2000f8e18ff */
[----:B------:R-:W-:Y:S01]  /*58c0*/  IMAD.U32 R43, RZ, RZ, UR56 ;  /* 0x00000038ff2b7e24 */ /* 0x000fe2000f8e00ff */
[----:B------:R-:W-:Y:S02]  /*58d0*/  @P0 SEL R2, R9, R2, !P2 ;  /* 0x0000000209020207 */ /* 0x000fe40005000000 */
[----:B------:R-:W-:Y:S02]  /*58e0*/  CS2R R46, SRZ ;  /* 0x00000000002e7805 */ /* 0x000fe4000001ff00 */
[----:B------:R-:W-:Y:S02]  /*58f0*/  SHF.L.U32 R7, R76, 0x1f, RZ ;  /* 0x0000001f4c077819 */ /* 0x000fe400000006ff */
[----:B------:R-:W-:Y:S02]  /*5900*/  CS2R R44, SRZ ;  /* 0x00000000002c7805 */ /* 0x000fe4000001ff00 */
[----:B------:R-:W-:Y:S02]  /*5910*/  @P1 LOP3.LUT R2, R2, 0x1, RZ, 0xc0, !PT ;  /* 0x0000000102021812 */ /* 0x000fe400078ec0ff */
[----:B------:R-:W-:Y:S02]  /*5920*/  CS2R R50, SRZ ;  /* 0x0000000000327805 */ /* 0x000fe4000001ff00 */
[----:B------:R-:W-:Y:S02]  /*5930*/  PLOP3.LUT P2, PT, PT, PT, UP1, 0x80, 0x8 ;  /* 0x000000000008781c */ /* 0x000fe40003f4f018 */
[----:B------:R-:W-:Y:S02]  /*5940*/  CS2R R48, SRZ ;  /* 0x0000000000307805 */ /* 0x000fe4000001ff00 */
[----:B------:R-:W-:Y:S01]  /*5950*/  ISETP.NE.U32.OR P5, PT, R2, 0x1, !P1 ;  /* 0x000000010200780c */ /* 0x000fe20004fa5470 */
[----:B------:R-:W-:Y:S01]  /*5960*/  IMAD.U32 R2, RZ, RZ, UR56 ;  /* 0x00000038ff027e24 */ /* 0x000fe2000f8e00ff */
[----:B------:R-:W-:Y:S02]  /*5970*/  LEA.HI R5, R30, R30, RZ, 0x1 ;  /* 0x0000001e1e057211 */ /* 0x000fe400078f08ff */
[----:B------:R-:W-:Y:S02]  /*5980*/  CS2R R54, SRZ ;  /* 0x0000000000367805 */ /* 0x000fe4000001ff00 */
[----:B------:R-:W-:Y:S02]  /*5990*/  LOP3.LUT P4, R81, R67, 0xff, RZ, 0xc0, !PT ;  /* 0x000000ff43517812 */ /* 0x000fe4000788c0ff */
[----:B------:R-:W-:Y:S02]  /*59a0*/  CS2R R52, SRZ ;  /* 0x0000000000347805 */ /* 0x000fe4000001ff00 */
[----:B------:R-:W-:Y:S01]  /*59b0*/  LEA R0, R2, UR48, 0x3 ;  /* 0x0000003002007c11 */ /* 0x000fe2000f8e18ff */
[C---:B------:R-:W-:Y:S01]  /*59c0*/  IMAD.SHL.U32 R3, R5.reuse, 0x20, RZ ;  /* 0x0000002005037824 */ /* 0x040fe200078e00ff */
[----:B------:R-:W-:Y:S02]  /*59d0*/  SEL R2, RZ, 0xffffffff, P3 ;  /* 0xffffffffff027807 */ /* 0x000fe40001800000 */
[----:B------:R-:W-:Y:S02]  /*59e0*/  CS2R R58, SRZ ;  /* 0x00000000003a7805 */ /* 0x000fe4000001ff00 */
[----:B------:R-:W-:Y:S02]  /*59f0*/  LOP3.LUT R5, R5, 0xffe, RZ, 0xc0, !PT ;  /* 0x00000ffe05057812 */ /* 0x000fe400078ec0ff */
[----:B------:R-:W-:Y:S02]  /*5a00*/  CS2R R56, SRZ ;  /* 0x0000000000387805 */ /* 0x000fe4000001ff00 */
[----:B------:R-:W-:Y:S02]  /*5a10*/  @P2 SEL R2, R9, R2, !P4 ;  /* 0x0000000209022207 */ /* 0x000fe40006000000 */
[----:B------:R-:W-:Y:S01]  /*5a20*/  @P5 SHF.L.U32 R11, R42, 0x1f, RZ ;  /* 0x0000001f2a0b5819 */ /* 0x000fe200000006ff */
[----:B------:R-:W-:Y:S01]  /*5a30*/  IMAD.IADD R34, R30, 0x1, -R5 ;  /* 0x000000011e227824 */ /* 0x000fe200078e0a05 */
[----:B------:R-:W-:Y:S02]  /*5a40*/  LOP3.LUT R3, R3, 0xffffffc0, RZ, 0xc0, !PT ;  /* 0xffffffc003037812 */ /* 0x000fe400078ec0ff */
[----:B------:R-:W1:Y:S01]  /*5a50*/  @P5 SYNCS.PHASECHK.TRANS64.TRYWAIT P1, [R0+URZ+0x40], R11 ;  /* 0x0000400b000055a7 */ /* 0x000e6200080211ff */
[----:B------:R-:W-:Y:S02]  /*5a60*/  LOP3.LUT R2, R2, 0x1, RZ, 0xc0, !PT ;  /* 0x0000000102027812 */ /* 0x000fe400078ec0ff */
[----:B------:R-:W-:Y:S01]  /*5a70*/  IMAD.IADD R3, R32, 0x1, R3 ;  /* 0x0000000120037824 */ /* 0x000fe200078e0203 */
[----:B------:R-:W-:Y:S02]  /*5a80*/  P2R R83, PR, RZ, 0x20 ;  /* 0x00000020ff537803 */ /* 0x000fe40000000000 */
[----:B------:R-:W-:Y:S01]  /*5a90*/  ISETP.NE.U32.AND P2, PT, R2, 0x1, PT ;  /* 0x000000010200780c */ /* 0x000fe20003f45070 */
[----:B------:R-:W-:Y:S03]  /*5aa0*/  IMAD R34, R34, 0x100000, R3 ;  /* 0x0010000022227824 */ /* 0x000fe600078e0203 */
[----:B------:R-:W-:Y:S01]  /*5ab0*/  P2R R88, PR, RZ, 0x4 ;  /* 0x00000004ff587803 */ /* 0x000fe20000000000 */
[----:B------:R3:W4:Y:S01]  /*5ac0*/  SYNCS.PHASECHK.TRANS64.TRYWAIT P0, [R84+URZ+0xa0], R7 ;  /* 0x0000a007540075a7 */ /* 0x00072200080011ff */
[----:B-1----:R-:W-:Y:S01]  /*5ad0*/  @P5 SEL R87, RZ, 0x1, !P1 ;  /* 0x00000001ff575807 */ /* 0x002fe20004800000 */
[----:B---3--:R-:W-:Y:S06]  /*5ae0*/  @!P5 BRA `(.L_x_87) ;  /* 0x000000000090d947 */ /* 0x008fec0003800000 */
[----:B------:R-:W-:Y:S01]  /*5af0*/  HFMA2 R55, -RZ, RZ, 0, 0 ;  /* 0x00000000ff377431 */ /* 0x000fe200000001ff */
[----:B------:R-:W-:Y:S01]  /*5b00*/  ISETP.NE.AND P1, PT, R87, RZ, PT ;  /* 0x000000ff5700720c */ /* 0x000fe20003f25270 */
[----:B------:R-:W-:Y:S01]  /*5b10*/  IMAD.U32 R3, RZ, RZ, UR56 ;  /* 0x00000038ff037e24 */ /* 0x000fe2000f8e00ff */
[----:B------:R-:W-:Y:S11]  /*5b20*/  BSSY B0, `(.L_x_88) ;  /* 0x0000005000007945 */ /* 0x000ff60003800000 */
[----:B------:R-:W-:Y:S05]  /*5b30*/  @P1 BRA `(.L_x_89) ;  /* 0x00000000000c1947 */ /* 0x000fea0003800000 */
[----:B------:R-:W-:Y:S04]  /*5b40*/  SHF.L.U32 R5, R42, 0x1f, RZ ;  /* 0x0000001f2a057819 */ /* 0x000fe800000006ff */
[----:B------:R-:W1:Y:S02]  /*5b50*/  SYNCS.PHASECHK.TRANS64.TRYWAIT P1, [R0+URZ+0x40], R5 ;  /* 0x00004005000075a7 */ /* 0x000e6400080211ff */
[----:B-1----:R-:W-:Y:S05]  /*5b60*/  @!P1 BRA `(.L_x_90) ;  /* 0x0000002000389947 */ /* 0x002fea0003800000 */
.L_x_89:
[----:B------:R-:W-:Y:S05]  /*5b70*/  BSYNC B0 ;  /* 0x0000000000007941 */ /* 0x000fea0003800000 */
.L_x_88:
[----:B------:R-:W-:Y:S01]  /*5b80*/  ISETP.NE.AND P1, PT, R88, RZ, PT ;  /* 0x000000ff5800720c */ /* 0x000fe20003f25270 */
[----:B------:R-:W-:Y:S01]  /*5b90*/  IMAD.MOV.U32 R54, RZ, RZ, RZ ;  /* 0x000000ffff367224 */ /* 0x000fe200078e00ff */
[----:B------:R-:W-:Y:S02]  /*5ba0*/  CS2R R52, SRZ ;  /* 0x0000000000347805 */ /* 0x000fe4000001ff00 */
[----:B------:R-:W-:Y:S02]  /*5bb0*/  CS2R R58, SRZ ;  /* 0x00000000003a7805 */ /* 0x000fe4000001ff00 */
[----:B------:R-:W-:Y:S02]  /*5bc0*/  CS2R R56, SRZ ;  /* 0x0000000000387805 */ /* 0x000fe4000001ff00 */
[----:B------:R-:W-:Y:S02]  /*5bd0*/  CS2R R50, SRZ ;  /* 0x0000000000327805 */ /* 0x000fe4000001ff00 */
[----:B------:R-:W-:Y:S02]  /*5be0*/  CS2R R48, SRZ ;  /* 0x0000000000307805 */ /* 0x000fe4000001ff00 */
[----:B------:R-:W-:Y:S02]  /*5bf0*/  CS2R R46, SRZ ;  /* 0x00000000002e7805 */ /* 0x000fe4000001ff00 */
[----:B------:R-:W-:Y:S01]  /*5c00*/  CS2R R44, SRZ ;  /* 0x00000000002c7805 */ /* 0x000fe2000001ff00 */
[----:B------:R-:W-:Y:S01]  /*5c10*/  @P1 IMAD R4, R3, 0x800, R72 ;  /* 0x0000080003041824 */ /* 0x000fe200078e0248 */
[----:B------:R-:W-:Y:S05]  /*5c20*/  @P1 WARPSYNC.ALL ;  /* 0x0000000000001948 */ /* 0x000fea0003800000 */
[----:B------:R-:W-:Y:S01]  /*5c30*/  @P1 LEA R4, R4, UR48, 0x2 ;  /* 0x0000003004041c11 */ /* 0x000fe2000f8e10ff */
[----:B------:R-:W-:Y:S04]  /*5c40*/  UIADD3 UR5, UPT, UPT, UR56, 0x1, URZ ;  /* 0x0000000138057890 */ /* 0x000fe8000fffe0ff */
[----:B------:R3:W2:Y:S01]  /*5c50*/  @P1 LDSM.16.M88.4 R56, [R4+0x400] ;  /* 0x000400000438183b */ /* 0x0006a20000000200 */
[----:B-1----:R-:W-:Y:S01]  /*5c60*/  @P1 VIADD R0, R4, 0x400 ;  /* 0x0000040004001836 */ /* 0x002fe20000000000 */
[----:B------:R-:W-:Y:S01]  /*5c70*/  UISETP.NE.AND UP0, UPT, UR5, 0x3, UPT ;  /* 0x000000030500788c */ /* 0x000fe2000bf05270 */
[C---:B------:R-:W-:Y:S02]  /*5c80*/  @P1 IMAD R2, R78.reuse, 0x4, R4 ;  /* 0x000000044e021824 */ /* 0x040fe400078e0204 */
[C---:B------:R-:W-:Y:S01]  /*5c90*/  @P1 IMAD R5, R77.reuse, 0x4, R0 ;  /* 0x000000044d051824 */ /* 0x040fe200078e0200 */
[----:B------:R-:W-:Y:S01]  /*5ca0*/  USEL UR4, URZ, 0x1, UP0 ;  /* 0x00000001ff047887 */ /* 0x000fe20008000000 */
[----:B------:R-:W-:Y:S01]  /*5cb0*/  @P1 IMAD R0, R77, 0x4, R4 ;  /* 0x000000044d001824 */ /* 0x000fe200078e0204 */
[----:B------:R3:W1:Y:S01]  /*5cc0*/  @P1 LDSM.16.M88.4 R52, [R2+0x400] ;  /* 0x000400000234183b */ /* 0x0006620000000200 */
[----:B------:R-:W-:Y:S01]  /*5cd0*/  @P1 IMAD R3, R78, 0x4, R5 ;  /* 0x000000044e031824 */ /* 0x000fe200078e0205 */
[----:B------:R-:W-:Y:S02]  /*5ce0*/  USEL UR5, UR5, URZ, UP0 ;  /* 0x000000ff05057287 */ /* 0x000fe40008000000 */
[----:B------:R3:W1:Y:S01]  /*5cf0*/  @P1 LDSM.16.M88.4 R48, [R0+0x400] ;  /* 0x000400000030183b */ /* 0x0006620000000200 */
[----:B------:R-:W-:Y:S03]  /*5d00*/  LOP3.LUT R42, R42, UR4, RZ, 0x3c, !PT ;  /* 0x000000042a2a7c12 */ /* 0x000fe6000f8e3cff */
[----:B------:R3:W1:Y:S01]  /*5d10*/  @P1 LDSM.16.M88.4 R44, [R3] ;  /* 0x00000000032c183b */ /* 0x0006620000000200 */
[----:B------:R-:W-:Y:S03]  /*5d20*/  IMAD.U32 R43, RZ, RZ, UR5 ;  /* 0x00000005ff2b7e24 */ /* 0x000fe6000f8e00ff */
.L_x_87:
[----:B------:R-:W-:Y:S05]  /*5d30*/  BSYNC B1 ;  /* 0x0000000000017941 */ /* 0x000fea0003800000 */
.L_x_86:
[----:B---3--:R-:W-:Y:S04]  /*5d40*/  SHF.R.U32.HI R0, RZ, 0x15, R34 ;  /* 0x00000015ff007819 */ /* 0x008fe80000011622 */
[----:B------:R-:W-:Y:S01]  /*5d50*/  LOP3.LUT P1, RZ, R0, 0x3, R73, 0x48, !PT ;  /* 0x0000000300ff7812 */ /* 0x000fe20007824849 */
[----:B------:R-:W-:Y:S01]  /*5d60*/  @!UPT UIADD3 URZ, UPT, UPT, URZ, URZ, URZ ;  /* 0x000000fffffff290 */ /* 0x000fe2000fffe0ff */
[----:B----4-:R-:W-:Y:S11]  /*5d70*/  @P0 BRA `(.L_x_91) ;  /* 0x0000000000080947 */ /* 0x010ff60003800000 */
[----:B------:R-:W3:Y:S02]  /*5d80*/  SYNCS.PHASECHK.TRANS64.TRYWAIT P0, [R84+URZ+0xa0], R7 ;  /* 0x0000a007540075a7 */ /* 0x000ee400080011ff */
[----:B---3--:R-:W-:Y:S05]  /*5d90*/  @!P0 BRA `(.L_x_92) ;  /* 0x0000001c00c08947 */ /* 0x008fea0003800000 */
.L_x_91:
[----:B------:R-:W-:Y:S05]  /*5da0*/  @!P1 BRA `(.L_x_93) ;  /* 0x0000000000409947 */ /* 0x000fea0003800000 */
[----:B------:R-:W4:Y:S01]  /*5db0*/  LDCU.64 UR8, c[0x4][0x70] ;  /* 0x01000e00ff0877ac */ /* 0x000f220008000a00 */
[----:B------:R-:W-:Y:S01]  /*5dc0*/  MOV R3, 0x0 ;  /* 0x0000000000037802 */ /* 0x000fe20000000f00 */
[----:B------:R-:W-:Y:S02]  /*5dd0*/  HFMA2 R12, -RZ, RZ, 0, 5.9604644775390625e-08 ;  /* 0x00000001ff0c7431 */ /* 0x000fe400000001ff */
[----:B------:R-:W-:Y:S02]  /*5de0*/  IMAD.MOV.U32 R8, RZ, RZ, 0x192 ;  /* 0x00000192ff087424 */ /* 0x000fe400078e00ff */
[----:B------:R-:W-:Y:S01]  /*5df0*/  IMAD.MOV.U32 R13, RZ, RZ, RZ ;  /* 0x000000ffff0d7224 */ /* 0x000fe200078e00ff */
[----:B------:R-:W3:Y:S01]  /*5e00*/  LDCU.64 UR6, c[0x4][0x78] ;  /* 0x01000f00ff0677ac */ /* 0x000ee20008000a00 */
[----:B------:R-:W1:Y:S01]  /*5e10*/  LDC.64 R2, c[0x4][R3] ;  /* 0x0100000003027b82 */ /* 0x000e620000000a00 */
[----:B------:R-:W5:Y:S01]  /*5e20*/  LDCU.64 UR4, c[0x4][0x10] ;  /* 0x01000200ff0477ac */ /* 0x000f620008000a00 */
[----:B----4-:R-:W-:Y:S01]  /*5e30*/  MOV R5, UR9 ;  /* 0x0000000900057c02 */ /* 0x010fe20008000f00 */
[----:B------:R-:W-:Y:S01]  /*5e40*/  IMAD.U32 R4, RZ, RZ, UR8 ;  /* 0x00000008ff047e24 */ /* 0x000fe2000f8e00ff */
[----:B---3--:R-:W-:Y:S01]  /*5e50*/  MOV R7, UR7 ;  /* 0x0000000700077c02 */ /* 0x008fe20008000f00 */
[----:B------:R-:W-:Y:S01]  /*5e60*/  IMAD.U32 R6, RZ, RZ, UR6 ;  /* 0x00000006ff067e24 */ /* 0x000fe2000f8e00ff */
[----:B-----5:R-:W-:Y:S01]  /*5e70*/  MOV R11, UR5 ;  /* 0x00000005000b7c02 */ /* 0x020fe20008000f00 */
[----:B------:R-:W-:Y:S02]  /*5e80*/  IMAD.U32 R10, RZ, RZ, UR4 ;  /* 0x00000004ff0a7e24 */ /* 0x000fe4000f8e00ff */
[----:B------:R-:W-:Y:S07]  /*5e90*/  LEPC R20, `(.L_x_93) ;  /* 0x000000001014794e */ /* 0x000fee0000000000 */
[----:B-12---:R-:W-:Y:S05]  /*5ea0*/  CALL.ABS.NOINC R2 ;  /* 0x0000000002007343 */ /* 0x006fea0003c00000 */
.L_x_93:
[----:B--2---:R-:W-:Y:S01]  /*5eb0*/  LOP3.LUT R20, R56, 0xffffe000, RZ, 0xc0, !PT ;  /* 0xffffe00038147812 */ /* 0x004fe200078ec0ff */
[----:B------:R-:W-:Y:S05]  /*5ec0*/  WARPSYNC.ALL ;  /* 0x0000000000007948 */ /* 0x000fea0003800000 */
[----:B------:R-:W-:Y:S01]  /*5ed0*/  R2UR UR4, R34 ;  /* 0x00000000220472ca */ /* 0x000fe200000e0000 */
[----:B------:R-:W-:Y:S01]  /*5ee0*/  IMAD.SHL.U32 R86, R78, 0x4, RZ ;  /* 0x000000044e567824 */ /* 0x000fe200078e00ff */
[----:B------:R-:W-:Y:S01]  /*5ef0*/  LOP3.LUT R21, R57, 0xffffe000, RZ, 0xc0, !PT ;  /* 0xffffe00039157812 */ /* 0x000fe200078ec0ff */
[----:B------:R-:W-:Y:S01]  /*5f00*/  IMAD.U32 R85, RZ, RZ, UR56 ;  /* 0x00000038ff557e24 */ /* 0x000fe2000f8e00ff */
[----:B------:R-:W-:Y:S01]  /*5f10*/  LOP3.LUT R40, R58, 0xffffe000, RZ, 0xc0, !PT ;  /* 0xffffe0003a287812 */ /* 0x000fe200078ec0ff */
[----:B------:R-:W-:Y:S01]  /*5f20*/  BSSY.RECONVERGENT B0, `(.L_x_94) ;  /* 0x0000059000007945 */ /* 0x000fe20003800200 */
[----:B-1----:R-:W-:Y:S01]  /*5f30*/  LOP3.LUT R41, R54, 0xffffe000, RZ, 0xc0, !PT ;  /* 0xffffe00036297812 */ /* 0x002fe200078ec0ff */
[----:B------:R-:W-:Y:S01]  /*5f40*/  IMAD R89, R85, 0x800, R72 ;  /* 0x0000080055597824 */ /* 0x000fe200078e0248 */
[----:B------:R-:W-:Y:S01]  /*5f50*/  ISETP.NE.AND P0, PT, R79, RZ, PT ;  /* 0x000000ff4f00720c */ /* 0x000fe20003f05270 */
[----:B------:R-:W-:Y:S03]  /*5f60*/  IMAD.SHL.U32 R85, R77, 0x4, RZ ;  /* 0x000000044d557824 */ /* 0x000fe600078e00ff */
[----:B------:R-:W-:Y:S01]  /*5f70*/  LEA R89, R89, UR48, 0x2 ;  /* 0x0000003059597c11 */ /* 0x000fe2000f8e10ff */
[----:B---3--:R-:W1:Y:S03]  /*5f80*/  LDTM.16dp128bit.x8 R4, tmem[UR4] ;  /* 0x00000004000479ee */ /* 0x008e660008180000 */
[C-C-:B------:R-:W-:Y:S02]  /*5f90*/  IADD3 R92, PT, PT, R86.reuse, 0x400, R89.reuse ;  /* 0x00000400565c7810 */ /* 0x140fe40007ffe059 */
[----:B------:R-:W-:Y:S05]  /*5fa0*/  IADD3 R91, PT, PT, R85, 0x400, R89 ;  /* 0x00000400555b7810 */ /* 0x000fea0007ffe059 */
[----:B------:R-:W-:Y:S02]  /*5fb0*/  IMAD.IADD R90, R86, 0x1, R91 ;  /* 0x00000001565a7824 */ /* 0x000fe400078e025b */
[C---:B-1----:R-:W-:Y:S01]  /*5fc0*/  FMUL R0, R33.reuse, R4 ;  /* 0x0000000421007220 */ /* 0x042fe20000400000 */
[C---:B------:R-:W-:Y:S01]  /*5fd0*/  FMUL R2, R33.reuse, R5 ;  /* 0x0000000521027220 */ /* 0x040fe20000400000 */
[C---:B------:R-:W-:Y:S01]  /*5fe0*/  FMUL R3, R33.reuse, R6 ;  /* 0x0000000621037220 */ /* 0x040fe20000400000 */
[----:B------:R-:W-:Y:S01]  /*5ff0*/  FMUL R7, R33, R7 ;  /* 0x0000000721077220 */ /* 0x000fe20000400000 */
[----:B------:R-:W-:Y:S01]  /*6000*/  FFMA R36, R35, R20, R0 ;  /* 0x0000001423247223 */ /* 0x000fe20000000000 */
[----:B------:R-:W-:Y:S01]  /*6010*/  LOP3.LUT R20, R59, 0xffffe000, RZ, 0xc0, !PT ;  /* 0xffffe0003b147812 */ /* 0x000fe200078ec0ff */
[C---:B------:R-:W-:Y:S01]  /*6020*/  FFMA R37, R35.reuse, R21, R2 ;  /* 0x0000001523257223 */ /* 0x040fe20000000002 */
[----:B------:R-:W-:Y:S01]  /*6030*/  LOP3.LUT R21, R52, 0xffffe000, RZ, 0xc0, !PT ;  /* 0xffffe00034157812 */ /* 0x000fe200078ec0ff */
[----:B------:R-:W-:Y:S01]  /*6040*/  FFMA R38, R35, R40, R3 ;  /* 0x0000002823267223 */ /* 0x000fe20000000003 */
[----:B------:R-:W-:Y:S01]  /*6050*/  LOP3.LUT R40, R53, 0xffffe000, RZ, 0xc0, !PT ;  /* 0xffffe00035287812 */ /* 0x000fe200078ec0ff */
[----:B------:R-:W-:Y:S01]  /*6060*/  FMUL R4, R33, R8 ;  /* 0x0000000821047220 */ /* 0x000fe20000400000 */
[----:B------:R-:W-:Y:S01]  /*6070*/  F2FP.TF32.F32.PACK_B R36, R36 ;  /* 0x00000024ff24723e */ /* 0x000fe200024050ff */
[----:B------:R-:W-:Y:S01]  /*6080*/  FFMA R39, R35, R20, R7 ;  /* 0x0000001423277223 */ /* 0x000fe20000000007 */
[----:B------:R-:W-:Y:S01]  /*6090*/  LOP3.LUT R20, R55, 0xffffe000, RZ, 0xc0, !PT ;  /* 0xffffe00037147812 */ /* 0x000fe200078ec0ff */
[C---:B------:R-:W-:Y:S01]  /*60a0*/  FMUL R5, R33.reuse, R9 ;  /* 0x0000000921057220 */ /* 0x040fe20000400000 */
[----:B------:R-:W-:Y:S01]  /*60b0*/  F2FP.TF32.F32.PACK_B R37, R37 ;  /* 0x00000025ff25723e */ /* 0x000fe200024050ff */
[C---:B------:R-:W-:Y:S01]  /*60c0*/  FMUL R6, R33.reuse, R10 ;  /* 0x0000000a21067220 */ /* 0x040fe20000400000 */
[----:B------:R-:W-:Y:S01]  /*60d0*/  F2FP.TF32.F32.PACK_B R38, R38 ;  /* 0x00000026ff26723e */ /* 0x000fe200024050ff */
[----:B------:R-:W-:Y:S01]  /*60e0*/  FMUL R11, R33, R11 ;  /* 0x0000000b210b7220 */ /* 0x000fe20000400000 */
[----:B------:R-:W-:Y:S01]  /*60f0*/  F2FP.TF32.F32.PACK_B R39, R39 ;  /* 0x00000027ff27723e */ /* 0x000fe200024050ff */
[C---:B------:R-:W-:Y:S01]  /*6100*/  FFMA R4, R35.reuse, R21, R4 ;  /* 0x0000001523047223 */ /* 0x040fe20000000004 */
[----:B------:R-:W-:Y:S01]  /*6110*/  LOP3.LUT R21, R48, 0xffffe000, RZ, 0xc0, !PT ;  /* 0xffffe00030157812 */ /* 0x000fe200078ec0ff */
[----:B------:R-:W-:Y:S01]  /*6120*/  FFMA R5, R35, R40, R5 ;  /* 0x0000002823057223 */ /* 0x000fe20000000005 */
[----:B------:R-:W-:Y:S01]  /*6130*/  LOP3.LUT R40, R51, 0xffffe000, RZ, 0xc0, !PT ;  /* 0xffffe00033287812 */ /* 0x000fe200078ec0ff */
[----:B------:R-:W-:Y:S01]  /*6140*/  FFMA R6, R35, R41, R6 ;  /* 0x0000002923067223 */ /* 0x000fe20000000006 */
[----:B------:R-:W-:Y:S01]  /*6150*/  LOP3.LUT R41, R50, 0xffffe000, RZ, 0xc0, !PT ;  /* 0xffffe00032297812 */ /* 0x000fe200078ec0ff */
[----:B------:R-:W-:Y:S01]  /*6160*/  FMUL R8, R33, R12 ;  /* 0x0000000c21087220 */ /* 0x000fe20000400000 */
[----:B------:R-:W-:Y:S01]  /*6170*/  F2FP.TF32.F32.PACK_B R4, R4 ;  /* 0x00000004ff04723e */ /* 0x000fe200024050ff */
[----:B------:R-:W-:Y:S01]  /*6180*/  FFMA R7, R35, R20, R11 ;  /* 0x0000001423077223 */ /* 0x000fe2000000000b */
[----:B------:R-:W-:Y:S01]  /*6190*/  LOP3.LUT R20, R49, 0xffffe000, RZ, 0xc0, !PT ;  /* 0xffffe00031147812 */ /* 0x000fe200078ec0ff */
[----:B------:R-:W-:Y:S01]  /*61a0*/  FMUL R9, R33, R13 ;  /* 0x0000000d21097220 */ /* 0x000fe20000400000 */
[----:B------:R-:W-:Y:S01]  /*61b0*/  F2FP.TF32.F32.PACK_B R5, R5 ;  /* 0x00000005ff05723e */ /* 0x000fe200024050ff */
[----:B------:R1:W-:Y:S01]  /*61c0*/  STSM.16.M88.4 [R89+0x400], R36 ;  /* 0x0004002459007844 */ /* 0x0003e20000000200 */
[----:B------:R-:W-:Y:S01]  /*61d0*/  F2FP.TF32.F32.PACK_B R6, R6 ;  /* 0x00000006ff06723e */ /* 0x000fe200024050ff */
[----:B------:R-:W-:Y:S01]  /*61e0*/  FFMA R8, R35, R21, R8 ;  /* 0x0000001523087223 */ /* 0x000fe20000000008 */
[----:B------:R-:W-:Y:S01]  /*61f0*/  LOP3.LUT R21, R44, 0xffffe000, RZ, 0xc0, !PT ;  /* 0xffffe0002c157812 */ /* 0x000fe200078ec0ff */
[C---:B------:R-:W-:Y:S01]  /*6200*/  FMUL R10, R33.reuse, R14 ;  /* 0x0000000e210a7220 */ /* 0x040fe20000400000 */
[C---:B------:R-:W-:Y:S01]  /*6210*/  FMUL R15, R33.reuse, R15 ;  /* 0x0000000f210f7220 */ /* 0x040fe20000400000 */
[----:B------:R-:W-:Y:S01]  /*6220*/  FMUL R12, R33, R16 ;  /* 0x00000010210c7220 */ /* 0x000fe20000400000 */
[C---:B------:R-:W-:Y:S01]  /*6230*/  FFMA R9, R35.reuse, R20, R9 ;  /* 0x0000001423097223 */ /* 0x040fe20000000009 */
[C---:B------:R-:W-:Y:S01]  /*6240*/  FFMA R10, R35.reuse, R41, R10 ;  /* 0x00000029230a7223 */ /* 0x040fe2000000000a */
[C---:B------:R-:W-:Y:S01]  /*6250*/  FFMA R11, R35.reuse, R40, R15 ;  /* 0x00000028230b7223 */ /* 0x040fe2000000000f */
[----:B------:R-:W-:Y:S01]  /*6260*/  FFMA R12, R35, R21, R12 ;  /* 0x00000015230c7223 */ /* 0x000fe2000000000c */
[----:B------:R-:W-:Y:S01]  /*6270*/  LOP3.LUT R20, R45, 0xffffe000, RZ, 0xc0, !PT ;  /* 0xffffe0002d147812 */ /* 0x000fe200078ec0ff */
[C---:B------:R-:W-:Y:S01]  /*6280*/  FMUL R13, R33.reuse, R17 ;  /* 0x00000011210d7220 */ /* 0x040fe20000400000 */
[----:B------:R-:W-:Y:S01]  /*6290*/  LOP3.LUT R21, R46, 0xffffe000, RZ, 0xc0, !PT ;  /* 0xffffe0002e157812 */ /* 0x000fe200078ec0ff */
[----:B------:R-:W-:Y:S01]  /*62a0*/  FMUL R14, R33, R18 ;  /* 0x00000012210e7220 */ /* 0x000fe20000400000 */
[----:B------:R-:W-:Y:S01]  /*62b0*/  LOP3.LUT R40, R47, 0xffffe000, RZ, 0xc0, !PT ;  /* 0xffffe0002f287812 */ /* 0x000fe200078ec0ff */
[----:B------:R-:W-:Y:S01]  /*62c0*/  FMUL R19, R33, R19 ;  /* 0x0000001321137220 */ /* 0x000fe20000400000 */
[----:B------:R-:W-:Y:S01]  /*62d0*/  F2FP.TF32.F32.PACK_B R7, R7 ;  /* 0x00000007ff07723e */ /* 0x000fe200024050ff */
[C---:B------:R-:W-:Y:S01]  /*62e0*/  FFMA R13, R35.reuse, R20, R13 ;  /* 0x00000014230d7223 */ /* 0x040fe2000000000d */
[C---:B------:R-:W-:Y:S01]  /*62f0*/  FFMA R14, R35.reuse, R21, R14 ;  /* 0x00000015230e7223 */ /* 0x040fe2000000000e */
[----:B------:R-:W-:Y:S01]  /*6300*/  FFMA R15, R35, R40, R19 ;  /* 0x00000028230f7223 */ /* 0x000fe20000000013 */
[----:B------:R-:W-:Y:S01]  /*6310*/  F2FP.TF32.F32.PACK_B R8, R8 ;  /* 0x00000008ff08723e */ /* 0x000fe200024050ff */
[----:B------:R1:W-:Y:S01]  /*6320*/  STSM.16.M88.4 [R92], R4 ;  /* 0x000000045c007844 */ /* 0x0003e20000000200 */
[----:B------:R-:W-:Y:S02]  /*6330*/  F2FP.TF32.F32.PACK_B R9, R9 ;  /* 0x00000009ff09723e */ /* 0x000fe400024050ff */
[----:B------:R-:W-:Y:S02]  /*6340*/  F2FP.TF32.F32.PACK_B R10, R10 ;  /* 0x0000000aff0a723e */ /* 0x000fe400024050ff */
[----:B------:R-:W-:Y:S02]  /*6350*/  F2FP.TF32.F32.PACK_B R11, R11 ;  /* 0x0000000bff0b723e */ /* 0x000fe400024050ff */
[----:B------:R-:W-:Y:S02]  /*6360*/  F2FP.TF32.F32.PACK_B R12, R12 ;  /* 0x0000000cff0c723e */ /* 0x000fe400024050ff */
[----:B------:R-:W-:Y:S01]  /*6370*/  F2FP.TF32.F32.PACK_B R13, R13 ;  /* 0x0000000dff0d723e */ /* 0x000fe200024050ff */
[----:B------:R1:W-:Y:S01]  /*6380*/  STSM.16.M88.4 [R91], R8 ;  /* 0x000000085b007844 */ /* 0x0003e20000000200 */
[----:B------:R-:W-:Y:S02]  /*6390*/  F2FP.TF32.F32.PACK_B R14, R14 ;  /* 0x0000000eff0e723e */ /* 0x000fe400024050ff */
[----:B------:R-:W-:Y:S05]  /*63a0*/  F2FP.TF32.F32.PACK_B R15, R15 ;  /* 0x0000000fff0f723e */ /* 0x000fea00024050ff */
[----:B------:R1:W-:Y:S01]  /*63b0*/  STSM.16.M88.4 [R90], R12 ;  /* 0x0000000c5a007844 */ /* 0x0003e20000000200 */
[----:B------:R-:W-:Y:S01]  /*63c0*/  @!PT LDS RZ, [RZ] ;  /* 0x00000000fffff984 */ /* 0x000fe20000000800 */
[----:B------:R-:W-:Y:S01]  /*63d0*/  @!PT LDS RZ, [RZ] ;  /* 0x00000000fffff984 */ /* 0x000fe20000000800 */
[----:B------:R-:W-:Y:S01]  /*63e0*/  @!PT LDS RZ, [RZ] ;  /* 0x00000000fffff984 */ /* 0x000fe20000000800 */
[----:B------:R-:W-:Y:S01]  /*63f0*/  @!PT LDS RZ, [RZ] ;  /* 0x00000000fffff984 */ /* 0x000fe20000000800 */
[----:B------:R2:W-:Y:S07]  /*6400*/  MEMBAR.ALL.CTA ;  /* 0x0000000000007992 */ /* 0x0005ee0000008000 */
[----:B--2---:R-:W2:Y:S02]  /*6410*/  FENCE.VIEW.ASYNC.S ;  /* 0x00000000000073c6 */ /* 0x004ea40000000000 */
[----:B--2---:R-:W-:Y:S06]  /*6420*/  BAR.SYNC.DEFER_BLOCKING 0x1, 0x80 ;  /* 0x0042000000007b1d */ /* 0x004fec0000010000 */
[----:B------:R-:W-:Y:S05]  /*6430*/  @P0 BRA `(.L_x_95) ;  /* 0x00000000001c0947 */ /* 0x000fea0003800000 */
[----:B------:R-:W-:Y:S02]  /*6440*/  UIADD3 UR6, UP0, UPT, UR54, 0x680, URZ ;  /* 0x0000068036067890 */ /* 0x000fe4000ff1e0ff */
[----:B------:R-:W-:Y:S02]  /*6450*/  ULEA UR4, UR56, UR48, 0xd ;  /* 0x0000003038047291 */ /* 0x000fe4000f8e68ff */
[----:B------:R-:W-:Y:S02]  /*6460*/  UIADD3.X UR7, UPT, UPT, URZ, UR55, URZ, UP0, !UPT ;  /* 0x00000037ff077290 */ /* 0x000fe400087fe4ff */
[----:B------:R-:W-:Y:S01]  /*6470*/  UIADD3 UR40, UPT, UPT, UR4, 0x400, URZ ;  /* 0x0000040004287890 */ /* 0x000fe2000fffe0ff */
[----:B------:R-:W-:Y:S08]  /*6480*/  UMOV UR43, UR36 ;  /* 0x00000024002b7c82 */ /* 0x000ff00008000000 */
[----:B------:R2:W-:Y:S02]  /*6490*/  UTMASTG.3D [UR40], [UR6] ;  /* 0x00000028060073b5 */ /* 0x0005e40008010000 */
[----:B--2---:R0:W-:Y:S02]  /*64a0*/  UTMACMDFLUSH ;  /* 0x00000000000079b7 */ /* 0x0041e40000000000 */
.L_x_95:
[----:B------:R-:W-:Y:S05]  /*64b0*/  BSYNC.RECONVERGENT B0 ;  /* 0x0000000000007941 */ /* 0x000fea0003800200 */
.L_x_94:
[----:B------:R-:W-:Y:S01]  /*64c0*/  UIADD3 UR40, UPT, UPT, UR56, 0x1, URZ ;  /* 0x0000000138287890 */ /* 0x000fe2000fffe0ff */
[----:B------:R-:W-:Y:S03]  /*64d0*/  BSSY.RECONVERGENT B0, `(.L_x_96) ;  /* 0x0000005000007945 */ /* 0x000fe60003800200 */
[----:B------:R-:W-:Y:S04]  /*64e0*/  UISETP.NE.AND UP0, UPT, UR40, 0x3, UPT ;  /* 0x000000032800788c */ /* 0x000fe8000bf05270 */
[----:B------:R-:W-:Y:S01]  /*64f0*/  USEL UR43, UR40, URZ, UP0 ;  /* 0x000000ff282b7287 */ /* 0x000fe20008000000 */
[----:B------:R-:W-:Y:S11]  /*6500*/  @P0 BRA `(.L_x_97) ;  /* 0x0000000000040947 */ /* 0x000ff60003800000 */
[----:B------:R-:W-:Y:S04]  /*6510*/  DEPBAR.LE SB0, 0x1 ;  /* 0x000080400000791a */ /* 0x000fe80000000000 */
.L_x_97:
[----:B------:R-:W-:Y:S05]  /*6520*/  BSYNC.RECONVERGENT B0 ;  /* 0x0000000000007941 */ /* 0x000fea0003800200 */
.L_x_96:
[----:B------:R-:W-:Y:S01]  /*6530*/  BAR.SYNC.DEFER_BLOCKING 0x1, 0x80 ;  /* 0x0042000000007b1d */ /* 0x000fe20000010000 */
[----:B------:R-:W-:Y:S01]  /*6540*/  ISETP.NE.AND P1, PT, R83, RZ, PT ;  /* 0x000000ff5300720c */ /* 0x000fe20003f25270 */
[----:B------:R-:W-:Y:S01]  /*6550*/  UISETP.NE.AND UP0, UPT, UR50, URZ, UPT ;  /* 0x000000ff3200728c */ /* 0x000fe2000bf05270 */
[----:B------:R-:W-:Y:S11]  /*6560*/  LEA R2, R43, UR48, 0x3 ;  /* 0x000000302b027c11 */ /* 0x000ff6000f8e18ff */
[----:B------:R-:W-:Y:S01]  /*6570*/  @P1 SHF.L.U32 R3, R42, 0x1f, RZ ;  /* 0x0000001f2a031819 */ /* 0x000fe200000006ff */
[----:B------:R-:W-:Y:S06]  /*6580*/  BRA.U !UP0, `(.L_x_98) ;  /* 0x0000000108247547 */ /* 0x000fec000b800000 */
[----:B-1----:R-:W-:Y:S01]  /*6590*/  IMAD.U32 R5, RZ, RZ, UR49 ;  /* 0x00000031ff057e24 */ /* 0x002fe2000f8e00ff */
[----:B------:R-:W-:Y:S01]  /*65a0*/  MOV R0, UR37 ;  /* 0x0000002500007c02 */ /* 0x000fe20008000f00 */
[----:B------:R-:W-:Y:S03]  /*65b0*/  UIADD3 UR49, UPT, UPT, UR49, 0x1, URZ ;  /* 0x0000000131317890 */ /* 0x000fe6000fffe0ff */
[----:B------:R-:W-:Y:S01]  /*65c0*/  @P1 LEA R5, R5, UR48, 0x3 ;  /* 0x0000003005051c11 */ /* 0x000fe2000f8e18ff */
[----:B------:R-:W-:Y:S04]  /*65d0*/  UISETP.NE.AND UP0, UPT, UR49, 0x3, UPT ;  /* 0x000000033100788c */ /* 0x000fe8000bf05270 */
[----:B------:R-:W-:Y:S01]  /*65e0*/  @P1 VIADD R5, R5, 0x58 ;  /* 0x0000005805051836 */ /* 0x000fe20000000000 */
[----:B------:R-:W-:Y:S04]  /*65f0*/  USEL UR49, UR49, URZ, UP0 ;  /* 0x000000ff31317287 */ /* 0x000fe80008000000 */
[----:B------:R-:W-:Y:S04]  /*6600*/  @P1 PRMT R0, R0, 0x654, R5 ;  /* 0x0000065400001816 */ /* 0x000fe80000000005 */
[----:B------:R2:W-:Y:S04]  /*6610*/  @P1 SYNCS.ARRIVE.TRANS64.RED.A1T0 RZ, [R0+URZ], RZ ;  /* 0x000000ff00ff19a7 */ /* 0x0005e800081004ff */
.L_x_98:
[----:B------:R-:W3:Y:S01]  /*6620*/  @P1 SYNCS.PHASECHK.TRANS64.TRYWAIT P0, [R2+URZ+0x40], R3 ;  /* 0x00004003020015a7 */ /* 0x000ee200080011ff */
[----:B------:R-:W-:Y:S01]  /*6630*/  BSSY B1, `(.L_x_99) ;  /* 0x0000017000017945 */ /* 0x000fe20003800000 */
[----:B---3--:R-:W-:Y:S03]  /*6640*/  @P1 SEL R87, RZ, 0x1, !P0 ;  /* 0x00000001ff571807 */ /* 0x008fe60004000000 */
[----:B------:R-:W-:Y:S05]  /*6650*/  @!P1 BRA `(.L_x_100) ;  /* 0x0000000000509947 */ /* 0x000fea0003800000 */
[----:B------:R-:W-:Y:S01]  /*6660*/  ISETP.NE.AND P1, PT, R88, RZ, PT ;  /* 0x000000ff5800720c */ /* 0x000fe20003f25270 */
[----:B------:R-:W-:Y:S01]  /*6670*/  BSSY B0, `(.L_x_101) ;  /* 0x000000a000007945 */ /* 0x000fe20003800000 */
[----:B------:R-:W-:Y:S11]  /*6680*/  ISETP.NE.AND P0, PT, R87, RZ, PT ;  /* 0x000000ff5700720c */ /* 0x000ff60003f05270 */
[----:B-1----:R-:W-:Y:S05]  /*6690*/  @P1 IMAD R4, R43, 0x800, R72 ;  /* 0x000008002b041824 */ /* 0x002fea00078e0248 */
[----:B------:R-:W-:Y:S05]  /*66a0*/  @P1 LEA R4, R4, UR48, 0x2 ;  /* 0x0000003004041c11 */ /* 0x000fea000f8e10ff */
[--C-:B------:R-:W-:Y:S02]  /*66b0*/  @P1 IMAD.IADD R3, R85, 0x1, R4.reuse ;  /* 0x0000000155031824 */ /* 0x100fe400078e0204 */
[----:B--2---:R-:W-:Y:S01]  /*66c0*/  @P1 IMAD.IADD R0, R86, 0x1, R4 ;  /* 0x0000000156001824 */ /* 0x004fe200078e0204 */
[----:B------:R-:W-:Y:S06]  /*66d0*/  @P0 BRA `(.L_x_102) ;  /* 0x00000000000c0947 */ /* 0x000fec0003800000 */
[----:B------:R-:W-:Y:S04]  /*66e0*/  SHF.L.U32 R5, R42, 0x1f, RZ ;  /* 0x0000001f2a057819 */ /* 0x000fe800000006ff */
[----:B------:R-:W1:Y:S02]  /*66f0*/  SYNCS.PHASECHK.TRANS64.TRYWAIT P0, [R2+URZ+0x40], R5 ;  /* 0x00004005020075a7 */ /* 0x000e6400080011ff */
[----:B-1----:R-:W-:Y:S05]  /*6700*/  @!P0 BRA `(.L_x_103) ;  /* 0x0000001400788947 */ /* 0x002fea0003800000 */
.L_x_102:
[----:B------:R-:W-:Y:S05]  /*6710*/  BSYNC B0 ;  /* 0x0000000000007941 */ /* 0x000fea0003800000 */
.L_x_101:
[----:B------:R-:W-:Y:S11]  /*6720*/  ISETP.NE.AND P0, PT, R88, RZ, PT ;  /* 0x000000ff5800720c */ /* 0x000ff60003f05270 */
[----:B------:R-:W-:Y:S02]  /*6730*/  @!UPT UIADD3 URZ, UPT, UPT, URZ, URZ, URZ ;  /* 0x000000fffffff290 */ /* 0x000fe4000fffe0ff */
[----:B-1----:R-:W-:Y:S01]  /*6740*/  @P0 IADD3 R2, PT, PT, R86, R3, RZ ;  /* 0x0000000356020210 */ /* 0x002fe20007ffe0ff */
[----:B------:R-:W-:Y:S05]  /*6750*/  @P0 WARPSYNC.ALL ;  /* 0x0000000000000948 */ /* 0x000fea0003800000 */
[----:B------:R3:W4:Y:S04]  /*6760*/  @P0 LDSM.16.M88.4 R56, [R4+0x400] ;  /* 0x000400000438083b */ /* 0x0007280000000200 */
[----:B------:R3:W1:Y:S04]  /*6770*/  @P0 LDSM.16.M88.4 R52, [R0+0x400] ;  /* 0x000400000034083b */ /* 0x0006680000000200 */
[----:B------:R3:W2:Y:S04]  /*6780*/  @P0 LDSM.16.M88.4 R48, [R3+0x400] ;  /* 0x000400000330083b */ /* 0x0006a80000000200 */
[----:B------:R3:W1:Y:S02]  /*6790*/  @P0 LDSM.16.M88.4 R44, [R2+0x400] ;  /* 0x00040000022c083b */ /* 0x0006640000000200 */
.L_x_100:
[----:B------:R-:W-:Y:S05]  /*67a0*/  BSYNC B1 ;  /* 0x0000000000017941 */ /* 0x000fea0003800000 */
.L_x_99:
[----:B--23--:R-:W-:Y:S05]  /*67b0*/  VIADD R0, R34, 0x20 ;  /* 0x0000002022007836 */ /* 0x00cfea0000000000 */
[----:B------:R-:W-:Y:S04]  /*67c0*/  SHF.R.U32.HI R0, RZ, 0x15, R0 ;  /* 0x00000015ff007819 */ /* 0x000fe80000011600 */
[----:B------:R-:W-:Y:S11]  /*67d0*/  LOP3.LUT P0, RZ, R0, 0x3, R73, 0x48, !PT ;  /* 0x0000000300ff7812 */ /* 0x000ff60007804849 */
[----:B------:R-:W-:Y:S02]  /*67e0*/  @!UPT UIADD3 URZ, UPT, UPT, URZ, URZ, URZ ;  /* 0x000000fffffff290 */ /* 0x000fe4000fffe0ff */
[----:B------:R-:W-:Y:S05]  /*67f0*/  @!P0 BRA `(.L_x_104) ;  /* 0x0000000000408947 */ /* 0x000fea0003800000 */
[----:B------:R-:W2:Y:S01]  /*6800*/  LDCU.64 UR8, c[0x4][0x70] ;  /* 0x01000e00ff0877ac */ /* 0x000ea20008000a00 */
[----:B------:R-:W-:Y:S01]  /*6810*/  MOV R3, 0x0 ;  /* 0x0000000000037802 */ /* 0x000fe20000000f00 */
[----:B-1----:R-:W-:Y:S02]  /*6820*/  HFMA2 R12, -RZ, RZ, 0, 5.9604644775390625e-08 ;  /* 0x00000001ff0c7431 */ /* 0x002fe400000001ff */
[----:B------:R-:W-:Y:S02]  /*6830*/  IMAD.MOV.U32 R8, RZ, RZ, 0x192 ;  /* 0x00000192ff087424 */ /* 0x000fe400078e00ff */
[----:B------:R-:W-:Y:S01]  /*6840*/  IMAD.MOV.U32 R13, RZ, RZ, RZ ;  /* 0x000000ffff0d7224 */ /* 0x000fe200078e00ff */
[----:B------:R-:W1:Y:S01]  /*6850*/  LDCU.64 UR6, c[0x4][0x78] ;  /* 0x01000f00ff0677ac */ /* 0x000e620008000a00 */
[----:B------:R-:W3:Y:S01]  /*6860*/  LDC.64 R2, c[0x4][R3] ;  /* 0x0100000003027b82 */ /* 0x000ee20000000a00 */
[----:B------:R-:W5:Y:S01]  /*6870*/  LDCU.64 UR4, c[0x4][0x10] ;  /* 0x01000200ff0477ac */ /* 0x000f620008000a00 */
[----:B--2---:R-:W-:Y:S01]  /*6880*/  MOV R5, UR9 ;  /* 0x0000000900057c02 */ /* 0x004fe20008000f00 */
[----:B------:R-:W-:Y:S01]  /*6890*/  IMAD.U32 R4, RZ, RZ, UR8 ;  /* 0x00000008ff047e24 */ /* 0x000fe2000f8e00ff */
[----:B-1----:R-:W-:Y:S01]  /*68a0*/  MOV R7, UR7 ;  /* 0x0000000700077c02 */ /* 0x002fe20008000f00 */
[----:B------:R-:W-:Y:S01]  /*68b0*/  IMAD.U32 R6, RZ, RZ, UR6 ;  /* 0x00000006ff067e24 */ /* 0x000fe2000f8e00ff */
[----:B-----5:R-:W-:Y:S01]  /*68c0*/  MOV R11, UR5 ;  /* 0x00000005000b7c02 */ /* 0x020fe20008000f00 */
[----:B------:R-:W-:Y:S02]  /*68d0*/  IMAD.U32 R10, RZ, RZ, UR4 ;  /* 0x00000004ff0a7e24 */ /* 0x000fe4000f8e00ff */
[----:B------:R-:W-:Y:S07]  /*68e0*/  LEPC R20, `(.L_x_104) ;  /* 0x000000001014794e */ /* 0x000fee0000000000 */
[----:B---34-:R-:W-:Y:S05]  /*68f0*/  CALL.ABS.NOINC R2 ;  /* 0x0000000002007343 */ /* 0x018fea0003c00000 */
.L_x_104:
[----:B------:R-:W-:Y:S01]  /*6900*/  ISETP.NE.AND P0, PT, R79, RZ, PT ;  /* 0x000000ff4f00720c */ /* 0x000fe20003f05270 */
[----:B------:R-:W-:Y:S05]  /*6910*/  WARPSYNC.ALL ;  /* 0x0000000000007948 */ /* 0x000fea0003800000 */
[----:B------:R-:W-:Y:S01]  /*6920*/  R2UR UR4, R34 ;  /* 0x00000000220472ca */ /* 0x000fe200000e0000 */
[----:B------:R-:W-:Y:S01]  /*6930*/  IMAD.U32 R87, RZ, RZ, UR43 ;  /* 0x0000002bff577e24 */ /* 0x000fe2000f8e00ff */
[----:B------:R-:W-:Y:S01]  /*6940*/  R2UR UR5, R84 ;  /* 0x00000000540572ca */ /* 0x000fe200000e0000 */
[----:B------:R-:W-:Y:S01]  /*6950*/  BSSY.RECONVERGENT B0, `(.L_x_105) ;  /* 0x0000060000007945 */ /* 0x000fe20003800200 */
[----:B----4-:R-:W-:Y:S01]  /*6960*/  LOP3.LUT R0, R56, 0xffffe000, RZ, 0xc0, !PT ;  /* 0xffffe00038007812 */ /* 0x010fe200078ec0ff */
[----:B------:R-:W-:Y:S01]  /*6970*/  IMAD R87, R87, 0x800, R72 ;  /* 0x0000080057577824 */ /* 0x000fe200078e0248 */
[----:B------:R-:W-:Y:S02]  /*6980*/  LOP3.LUT R2, R57, 0xffffe000, RZ, 0xc0, !PT ;  /* 0xffffe00039027812 */ /* 0x000fe400078ec0ff */
[----:B------:R-:W-:Y:S02]  /*6990*/  LOP3.LUT R3, R58, 0xffffe000, RZ, 0xc0, !PT ;  /* 0xffffe0003a037812 */ /* 0x000fe400078ec0ff */
[----:B------:R-:W-:Y:S02]  /*69a0*/  LOP3.LUT R20, R59, 0xffffe000, RZ, 0xc0, !PT ;  /* 0xffffe0003b147812 */ /* 0x000fe400078ec0ff */
[----:B-1----:R-:W-:Y:S01]  /*69b0*/  LOP3.LUT R21, R52, 0xffffe000, RZ, 0xc0, !PT ;  /* 0xffffe00034157812 */ /* 0x002fe200078ec0ff */
[----:B------:R-:W1:Y:S01]  /*69c0*/  LDTM.16dp128bit.x8 R4, tmem[UR4+0x20] ;  /* 0x00002004000479ee */ /* 0x000e620008180000 */
[----:B------:R-:W-:Y:S01]  /*69d0*/  LOP3.LUT R36, R53, 0xffffe000, RZ, 0xc0, !PT ;  /* 0xffffe00035247812 */ /* 0x000fe200078ec0ff */
[----:B------:R-:W-:Y:S01]  /*69e0*/  UIADD3 UR5, UPT, UPT, UR5, 0xc0, URZ ;  /* 0x000000c005057890 */ /* 0x000fe2000fffe0ff */
[----:B------:R-:W-:Y:S01]  /*69f0*/  LOP3.LUT R37, R54, 0xffffe000, RZ, 0xc0, !PT ;  /* 0xffffe00036257812 */ /* 0x000fe200078ec0ff */
[----:B------:R-:W-:Y:S01]  /*6a00*/  NOP ;  /* 0x0000000000007918 */ /* 0x000fe20000000000 */
[----:B------:R-:W-:Y:S01]  /*6a10*/  LOP3.LUT R38, R55, 0xffffe000, RZ, 0xc0, !PT ;  /* 0xffffe00037267812 */ /* 0x000fe200078ec0ff */
[----:B------:R-:W-:Y:S01]  /*6a20*/  UPRMT UR5, UR37, 0x654, UR5 ;  /* 0x0000065425057896 */ /* 0x000fe20008000005 */
[----:B------:R-:W-:Y:S02]  /*6a30*/  LOP3.LUT R39, R48, 0xffffe000, RZ, 0xc0, !PT ;  /* 0xffffe00030277812 */ /* 0x000fe400078ec0ff */
[----:B------:R-:W-:Y:S02]  /*6a40*/  LOP3.LUT R40, R49, 0xffffe000, RZ, 0xc0, !PT ;  /* 0xffffe00031287812 */ /* 0x000fe400078ec0ff */
[----:B------:R-:W-:Y:S02]  /*6a50*/  LOP3.LUT R41, R50, 0xffffe000, RZ, 0xc0, !PT ;  /* 0xffffe00032297812 */ /* 0x000fe400078ec0ff */
[----:B------:R-:W-:Y:S02]  /*6a60*/  LOP3.LUT R42, R51, 0xffffe000, RZ, 0xc0, !PT ;  /* 0xffffe000332a7812 */ /* 0x000fe400078ec0ff */
[----:B------:R-:W-:Y:S01]  /*6a70*/  LOP3.LUT R43, R44, 0xffffe000, RZ, 0xc0, !PT ;  /* 0xffffe0002c2b7812 */ /* 0x000fe200078ec0ff */
[----:B-1----:R-:W-:Y:S01]  /*6a80*/  SYNCS.ARRIVE.TRANS64.RED.A1T0 RZ, [UR5], RZ ;  /* 0x000000ffffff79a7 */ /* 0x002fe20008100405 */
[----:B------:R-:W-:Y:S02]  /*6a90*/  LOP3.LUT R44, R45, 0xffffe000, RZ, 0xc0, !PT ;  /* 0xffffe0002d2c7812 */ /* 0x000fe400078ec0ff */
[----:B------:R-:W-:Y:S02]  /*6aa0*/  LEA R87, R87, UR48, 0x2 ;  /* 0x0000003057577c11 */ /* 0x000fe4000f8e10ff */
[----:B------:R-:W-:Y:S02]  /*6ab0*/  LOP3.LUT R45, R46, 0xffffe000, RZ, 0xc0, !PT ;  /* 0xffffe0002e2d7812 */ /* 0x000fe400078ec0ff */
[----:B------:R-:W-:Y:S01]  /*6ac0*/  LOP3.LUT R46, R47, 0xffffe000, RZ, 0xc0, !PT ;  /* 0xffffe0002f2e7812 */ /* 0x000fe200078ec0ff */
[C---:B------:R-:W-:Y:S01]  /*6ad0*/  FMUL R4, R33.reuse, R4 ;  /* 0x0000000421047220 */ /* 0x040fe20000400000 */
[C-C-:B------:R-:W-:Y:S01]  /*6ae0*/  IADD3 R84, PT, PT, R86.reuse, 0x400, R87.reuse ;  /* 0x0000040056547810 */ /* 0x140fe20007ffe057 */
[----:B------:R-:W-:Y:S01]  /*6af0*/  FMUL R5, R33, R5 ;  /* 0x0000000521057220 */ /* 0x000fe20000400000 */
[----:B------:R-:W-:Y:S01]  /*6b00*/  IADD3 R85, PT, PT, R85, 0x400, R87 ;  /* 0x0000040055557810 */ /* 0x000fe20007ffe057 */
[C---:B------:R-:W-:Y:S01]  /*6b10*/  FMUL R6, R33.reuse, R6 ;  /* 0x0000000621067220 */ /* 0x040fe20000400000 */
[----:B------:R-:W-:Y:S01]  /*6b20*/  FMUL R7, R33, R7 ;  /* 0x0000000721077220 */ /* 0x000fe20000400000 */
[----:B------:R-:W-:Y:S01]  /*6b30*/  FFMA R4, R35, R0, R4 ;  /* 0x0000000023047223 */ /* 0x000fe20000000004 */
[----:B------:R-:W-:Y:S01]  /*6b40*/  FMUL R8, R33, R8 ;  /* 0x0000000821087220 */ /* 0x000fe20000400000 */
[----:B------:R-:W-:Y:S01]  /*6b50*/  FFMA R5, R35, R2, R5 ;  /* 0x0000000223057223 */ /* 0x000fe20000000005 */
[----:B------:R-:W-:Y:S01]  /*6b60*/  FMUL R9, R33, R9 ;  /* 0x0000000921097220 */ /* 0x000fe20000400000 */
[----:B------:R-:W-:Y:S01]  /*6b70*/  FFMA R6, R35, R3, R6 ;  /* 0x0000000323067223 */ /* 0x000fe20000000006 */
[----:B------:R-:W-:Y:S01]  /*6b80*/  F2FP.TF32.F32.PACK_B R4, R4 ;  /* 0x00000004ff04723e */ /* 0x000fe200024050ff */
[----:B------:R-:W-:Y:S01]  /*6b90*/  FMUL R10, R33, R10 ;  /* 0x0000000a210a7220 */ /* 0x000fe20000400000 */
[----:B------:R-:W-:Y:S01]  /*6ba0*/  F2FP.TF32.F32.PACK_B R5, R5 ;  /* 0x00000005ff05723e */ /* 0x000fe200024050ff */
[----:B------:R-:W-:Y:S01]  /*6bb0*/  FFMA R7, R35, R20, R7 ;  /* 0x0000001423077223 */ /* 0x000fe20000000007 */
[----:B------:R-:W-:Y:S01]  /*6bc0*/  FMUL R11, R33, R11 ;  /* 0x0000000b210b7220 */ /* 0x000fe20000400000 */
        /* <DEDUP_REMOVED lines=8> */
[----:B------:R-:W-:Y:S01]  /*6c50*/  F2FP.TF32.F32.PACK_B R6, R6 ;  /* 0x00000006ff06723e */ /* 0x000fe200024050ff */
[----:B------:R-:W-:Y:S01]  /*6c60*/  FFMA R12, R35, R39, R12 ;  /* 0x00000027230c7223 */ /* 0x000fe2000000000c */
[----:B------:R-:W-:Y:S01]  /*6c70*/  F2FP.TF32.F32.PACK_B R7, R7 ;  /* 0x00000007ff07723e */ /* 0x000fe200024050ff */
[----:B------:R-:W-:Y:S01]  /*6c80*/  FMUL R16, R33, R16 ;  /* 0x0000001021107220 */ /* 0x000fe20000400000 */
[----:B------:R-:W-:Y:S01]  /*6c90*/  FFMA R13, R35, R40, R13 ;  /* 0x00000028230d7223 */ /* 0x000fe2000000000d */
[----:B------:R-:W-:Y:S01]  /*6ca0*/  FMUL R17, R33, R17 ;  /* 0x0000001121117220 */ /* 0x000fe20000400000 */
[----:B------:R-:W-:Y:S01]  /*6cb0*/  FFMA R14, R35, R41, R14 ;  /* 0x00000029230e7223 */ /* 0x000fe2000000000e */
[----:B------:R1:W-:Y:S01]  /*6cc0*/  STSM.16.M88.4 [R87+0x400], R4 ;  /* 0x0004000457007844 */ /* 0x0003e20000000200 */
[----:B------:R-:W-:Y:S01]  /*6cd0*/  FMUL R18, R33, R18 ;  /* 0x0000001221127220 */ /* 0x000fe20000400000 */
[----:B------:R-:W-:Y:S01]  /*6ce0*/  FFMA R15, R35, R42, R15 ;  /* 0x0000002a230f7223 */ /* 0x000fe2000000000f */
[----:B------:R-:W-:Y:S01]  /*6cf0*/  FMUL R19, R33, R19 ;  /* 0x0000001321137220 */ /* 0x000fe20000400000 */
[----:B------:R-:W-:Y:S01]  /*6d00*/  F2FP.TF32.F32.PACK_B R8, R8 ;  /* 0x00000008ff08723e */ /* 0x000fe200024050ff */
[C---:B------:R-:W-:Y:S01]  /*6d10*/  FFMA R16, R35.reuse, R43, R16 ;  /* 0x0000002b23107223 */ /* 0x040fe20000000010 */
[----:B------:R-:W-:Y:S01]  /*6d20*/  F2FP.TF32.F32.PACK_B R9, R9 ;  /* 0x00000009ff09723e */ /* 0x000fe200024050ff */
[C---:B------:R-:W-:Y:S01]  /*6d30*/  FFMA R17, R35.reuse, R44, R17 ;  /* 0x0000002c23117223 */ /* 0x040fe20000000011 */
[----:B------:R-:W-:Y:S01]  /*6d40*/  F2FP.TF32.F32.PACK_B R10, R10 ;  /* 0x0000000aff0a723e */ /* 0x000fe200024050ff */
[C---:B------:R-:W-:Y:S01]  /*6d50*/  FFMA R18, R35.reuse, R45, R18 ;  /* 0x0000002d23127223 */ /* 0x040fe20000000012 */
[----:B------:R-:W-:Y:S01]  /*6d60*/  F2FP.TF32.F32.PACK_B R11, R11 ;  /* 0x0000000bff0b723e */ /* 0x000fe200024050ff */
[----:B------:R-:W-:Y:S01]  /*6d70*/  FFMA R19, R35, R46, R19 ;  /* 0x0000002e23137223 */ /* 0x000fe20000000013 */
[----:B------:R-:W-:Y:S01]  /*6d80*/  F2FP.TF32.F32.PACK_B R12, R12 ;  /* 0x0000000cff0c723e */ /* 0x000fe200024050ff */
[----:B------:R-:W-:Y:S01]  /*6d90*/  IMAD.IADD R86, R86, 0x1, R85 ;  /* 0x0000000156567824 */ /* 0x000fe200078e0255 */
[----:B------:R-:W-:Y:S01]  /*6da0*/  F2FP.TF32.F32.PACK_B R13, R13 ;  /* 0x0000000dff0d723e */ /* 0x000fe200024050ff */
[----:B------:R1:W-:Y:S01]  /*6db0*/  STSM.16.M88.4 [R84], R8 ;  /* 0x0000000854007844 */ /* 0x0003e20000000200 */
        /* <DEDUP_REMOVED lines=18> */
[----:B------:R-:W-:Y:S02]  /*6ee0*/  UIADD3 UR5, UPT, UPT, UR41, 0x20, URZ ;  /* 0x0000002029057890 */ /* 0x000fe4000fffe0ff */
[----:B------:R-:W-:Y:S02]  /*6ef0*/  UIADD3 UR4, UPT, UPT, UR10, 0x400, URZ ;  /* 0x000004000a047890 */ /* 0x000fe4000fffe0ff */
[----:B------:R-:W-:Y:S01]  /*6f00*/  UIADD3.X UR9, UPT, UPT, URZ, UR55, URZ, UP0, !UPT ;  /* 0x00000037ff097290 */ /* 0x000fe200087fe4ff */
[----:B------:R-:W-:Y:S01]  /*6f10*/  UMOV UR6, UR42 ;  /* 0x0000002a00067c82 */ /* 0x000fe20008000000 */
[----:B------:R-:W-:Y:S07]  /*6f20*/  UMOV UR7, UR36 ;  /* 0x0000002400077c82 */ /* 0x000fee0008000000 */
[----:B------:R2:W-:Y:S02]  /*6f30*/  UTMASTG.3D [UR4], [UR8] ;  /* 0x00000004080073b5 */ /* 0x0005e40008010000 */
[----:B--2---:R0:W-:Y:S02]  /*6f40*/  UTMACMDFLUSH ;  /* 0x00000000000079b7 */ /* 0x0041e40000000000 */
.L_x_106:
[----:B------:R-:W-:Y:S05]  /*6f50*/  BSYNC.RECONVERGENT B0 ;  /* 0x0000000000007941 */ /* 0x000fea0003800200 */
.L_x_105:
[----:B------:R-:W-:Y:S01]  /*6f60*/  UIADD3 UR43, UPT, UPT, UR43, 0x1, URZ ;  /* 0x000000012b2b7890 */ /* 0x000fe2000fffe0ff */
[----:B------:R-:W-:Y:S03]  /*6f70*/  BSSY.RECONVERGENT B0, `(.L_x_107) ;  /* 0x0000008000007945 */ /* 0x000fe60003800200 */
[----:B------:R-:W-:Y:S04]  /*6f80*/  UISETP.NE.AND UP0, UPT, UR43, 0x3, UPT ;  /* 0x000000032b00788c */ /* 0x000fe8000bf05270 */
[----:B------:R-:W-:Y:S02]  /*6f90*/  UISETP.EQ.XOR UP1, UPT, UR40, 0x3, !UP0 ;  /* 0x000000032800788c */ /* 0x000fe4000c722a70 */
[----:B------:R-:W-:Y:S02]  /*6fa0*/  USEL UR56, UR43, URZ, UP0 ;  /* 0x000000ff2b387287 */ /* 0x000fe40008000000 */
[----:B------:R-:W-:Y:S04]  /*6fb0*/  USEL UR4, URZ, 0x1, !UP1 ;  /* 0x00000001ff047887 */ /* 0x000fe8000c800000 */
[----:B------:R-:W-:Y:S01]  /*6fc0*/  ULOP3.LUT UR51, UR51, UR4, URZ, 0x3c, !UPT ;  /* 0x0000000433337292 */ /* 0x000fe2000f8e3cff */
[----:B------:R-:W-:Y:S11]  /*6fd0*/  @P0 BRA `(.L_x_108) ;  /* 0x0000000000040947 */ /* 0x000ff60003800000 */
[----:B------:R-:W-:Y:S04]  /*6fe0*/  DEPBAR.LE SB0, 0x1 ;  /* 0x000080400000791a */ /* 0x000fe80000000000 */
.L_x_108:
[----:B------:R-:W-:Y:S05]  /*6ff0*/  BSYNC.RECONVERGENT B0 ;  /* 0x0000000000007941 */ /* 0x000fea0003800200 */
.L_x_107:
[----:B------:R-:W-:Y:S01]  /*7000*/  BAR.SYNC.DEFER_BLOCKING 0x1, 0x80 ;  /* 0x0042000000007b1d */ /* 0x000fe20000010000 */
[----:B------:R-:W-:Y:S01]  /*7010*/  UISETP.NE.AND UP0, UPT, UR50, -0x2, UPT ;  /* 0xfffffffe3200788c */ /* 0x000fe2000bf05270 */
[----:B------:R-:W-:Y:S08]  /*7020*/  IADD3 R0, PT, PT, R30, 0x1, RZ ;  /* 0x000000011e007810 */ /* 0x000ff00007ffe0ff */
[----:B------:R-:W-:Y:S05]  /*7030*/  BRA.U !UP0, `(.L_x_109) ;  /* 0x0000000108287547 */ /* 0x000fea000b800000 */
[----:B------:R-:W-:Y:S01]  /*7040*/  ISETP.NE.AND P0, PT, R83, RZ, PT ;  /* 0x000000ff5300720c */ /* 0x000fe20003f05270 */
[----:B------:R-:W-:Y:S01]  /*7050*/  IMAD.U32 R3, RZ, RZ, UR49 ;  /* 0x00000031ff037e24 */ /* 0x000fe2000f8e00ff */
[----:B------:R-:W-:Y:S01]  /*7060*/  UIADD3 UR49, UPT, UPT, UR49, 0x1, URZ ;  /* 0x0000000131317890 */ /* 0x000fe2000fffe0ff */
[----:B------:R-:W-:Y:S03]  /*7070*/  IMAD.U32 R2, RZ, RZ, UR37 ;  /* 0x00000025ff027e24 */ /* 0x000fe6000f8e00ff */
[----:B------:R-:W-:Y:S04]  /*7080*/  UISETP.NE.AND UP0, UPT, UR49, 0x3, UPT ;  /* 0x000000033100788c */ /* 0x000fe8000bf05270 */
[----:B------:R-:W-:Y:S03]  /*7090*/  USEL UR49, UR49, URZ, UP0 ;  /* 0x000000ff31317287 */ /* 0x000fe60008000000 */
[----:B------:R-:W-:Y:S05]  /*70a0*/  @P0 LEA R3, R3, UR48, 0x3 ;  /* 0x0000003003030c11 */ /* 0x000fea000f8e18ff */
[----:B------:R-:W-:Y:S05]  /*70b0*/  @P0 VIADD R3, R3, 0x58 ;  /* 0x0000005803030836 */ /* 0x000fea0000000000 */
[----:B------:R-:W-:Y:S04]  /*70c0*/  @P0 PRMT R2, R2, 0x654, R3 ;  /* 0x0000065402020816 */ /* 0x000fe80000000003 */
[----:B------:R2:W-:Y:S03]  /*70d0*/  @P0 SYNCS.ARRIVE.TRANS64.RED.A1T0 RZ, [R2+URZ], RZ ;  /* 0x000000ff02ff09a7 */ /* 0x0005e600081004ff */
.L_x_109:
[----:B------:R-:W-:Y:S01]  /*70e0*/  ISETP.NE.AND P2, PT, R80, RZ, PT ;  /* 0x000000ff5000720c */ /* 0x000fe20003f45270 */
[----:B------:R-:W-:Y:S01]  /*70f0*/  UIADD3 UR50, UPT, UPT, UR50, 0x2, URZ ;  /* 0x0000000232327890 */ /* 0x000fe2000fffe0ff */
[----:B------:R-:W-:Y:S01]  /*7100*/  ISETP.NE.AND P0, PT, R82, 0x2, PT ;  /* 0x000000025200780c */ /* 0x000fe20003f05270 */
[----:B------:R-:W-:Y:S01]  /*7110*/  IMAD.IADD R20, R29, 0x1, R66 ;  /* 0x000000011d147824 */ /* 0x000fe200078e0242 */
[----:B------:R-:W-:Y:S01]  /*7120*/  ISETP.NE.AND P1, PT, R0, 0x4, PT ;  /* 0x000000040000780c */ /* 0x000fe20003f25270 */
[----:B------:R-:W-:Y:S01]  /*7130*/  IMAD.IADD R21, R31, 0x1, R68 ;  /* 0x000000011f157824 */ /* 0x000fe200078e0244 */
[----:B--2---:R-:W-:Y:S02]  /*7140*/  SEL R2, RZ, 0x1, P0 ;  /* 0x00000001ff027807 */ /* 0x004fe40000000000 */
[----:B------:R-:W-:Y:S02]  /*7150*/  SEL R3, RZ, 0x1, P1 ;  /* 0x00000001ff037807 */ /* 0x000fe40000800000 */
[----:B------:R-:W-:Y:S02]  /*7160*/  LOP3.LUT R75, R75, R2, RZ, 0x3c, !PT ;  /* 0x000000024b4b7212 */ /* 0x000fe400078e3cff */
[----:B------:R-:W-:Y:S02]  /*7170*/  LOP3.LUT R76, R76, R3, RZ, 0x3c, !PT ;  /* 0x000000034c4c7212 */ /* 0x000fe400078e3cff */
[----:B------:R-:W-:Y:S02]  /*7180*/  @P2 R2UR UR36, R74 ;  /* 0x000000004a2422ca */ /* 0x000fe400000e0000 */
[----:B------:R-:W-:Y:S02]  /*7190*/  SEL R82, R82, RZ, P0 ;  /* 0x000000ff52527207 */ /* 0x000fe40000000000 */
[----:B------:R-:W-:Y:S01]  /*71a0*/  SEL R30, R0, RZ, P1 ;  /* 0x000000ff001e7207 */ /* 0x000fe20000800000 */
[----:B------:R-:W-:Y:S10]  /*71b0*/  @P2 BRA `(.L_x_110) ;  /* 0xffffffdc00342947 */ /* 0x000ff4000383ffff */
[----:B------:R-:W-:-:S09]  /*71c0*/  UISETP.NE.AND UP0, UPT, UR53, URZ, UPT ;  /* 0x000000ff3500728c */ /* 0x000fd2000bf05270 */
[----:B------:R-:W-:Y:S05]  /*71d0*/  BRA.U !UP0, `(.L_x_111) ;  /* 0x0000000108487547 */ /* 0x000fea000b800000 */
[----:B------:R-:W2:Y:S02]  /*71e0*/  LDCU.64 UR4, c[0x0][0x890] ;  /* 0x00011200ff0477ac */ /* 0x000ea40008000a00 */
[----:B--2---:R-:W-:-:S04]  /*71f0*/  UISETP.NE.U32.AND UP0, UPT, UR4, URZ, UPT ;  /* 0x000000ff0400728c */ /* 0x004fc8000bf05070 */
[----:B------:R-:W-:-:S09]  /*7200*/  UISETP.NE.AND.EX UP0, UPT, UR5, URZ, UPT, UP0 ;  /* 0x000000ff0500728c */ /* 0x000fd2000bf05300 */
[----:B------:R-:W-:Y:S05]  /*7210*/  BRA.U UP0, `(.L_x_112) ;  /* 0x00000001000c7547 */ /* 0x000fea000b800000 */
[----:B------:R-:W-:-:S13]  /*7220*/  FSETP.NEU.AND P0, PT, R35, RZ, PT ;  /* 0x000000ff2300720b */ /* 0x000fda0003f0d000 */
[----:B------:R-:W-:Y:S05]  /*7230*/  @!P0 EXIT ;  /* 0x000000000000894d */ /* 0x000fea0003800000 */
[----:B------:R-:W-:Y:S05]  /*7240*/  BRA `(.L_x_111) ;  /* 0x00000000002c7947 */ /* 0x000fea0003800000 */
.L_x_112:
[----:B------:R-:W-:Y:S01]  /*7250*/  ISETP.NE.AND P0, PT, R81, RZ, PT ;  /* 0x000000ff5100720c */ /* 0x000fe20003f05270 */
[----:B------:R-:W-:-:S12]  /*7260*/  BSSY.RECONVERGENT B0, `(.L_x_111) ;  /* 0x0000009000007945 */ /* 0x000fd80003800200 */
[----:B------:R-:W-:Y:S05]  /*7270*/  @P0 BRA `(.L_x_113) ;  /* 0x0000000000140947 */ /* 0x000fea0003800000 */
[----:B------:R-:W2:Y:S02]  /*7280*/  LDCU.64 UR4, c[0x0][0x888] ;  /* 0x00011100ff0477ac */ /* 0x000ea40008000a00 */
[----:B--2---:R-:W-:-:S04]  /*7290*/  ISETP.NE.U32.AND P0, PT, RZ, UR4, PT ;  /* 0x00000004ff007c0c */ /* 0x004fc8000bf05070 */
[----:B------:R-:W-:-:S13]  /*72a0*/  ISETP.NE.AND.EX P0, PT, RZ, UR5, PT, P0 ;  /* 0x00000005ff007c0c */ /* 0x000fda000bf05300 */
[----:B------:R-:W-:Y:S05]  /*72b0*/  @!P0 EXIT ;  /* 0x000000000000894d */ /* 0x000fea0003800000 */
[----:B------:R-:W-:Y:S05]  /*72c0*/  BRA `(.L_x_114) ;  /* 0x0000000000087947 */ /* 0x000fea0003800000 */
.L_x_113:
[----:B------:R-:W-:-:S13]  /*72d0*/  FSETP.NEU.AND P0, PT, R35, RZ, PT ;  /* 0x000000ff2300720b */ /* 0x000fda0003f0d000 */
[----:B------:R-:W-:Y:S05]  /*72e0*/  @!P0 EXIT ;  /* 0x000000000000894d */ /* 0x000fea0003800000 */
.L_x_114:
[----:B------:R-:W-:Y:S05]  /*72f0*/  BSYNC.RECONVERGENT B0 ;  /* 0x0000000000007941 */ /* 0x000fea0003800200 */
.L_x_111:
[----:B------:R-:W-:Y:S01]  /*7300*/  ULEA UR4, UR49, UR48, 0x3 ;  /* 0x0000003031047291 */ /* 0x000fe2000f8e18ff */
[----:B------:R-:W-:-:S04]  /*7310*/  DEPBAR.LE SB0, 0x0 ;  /* 0x000080000000791a */ /* 0x000fc80000000000 */
[----:B------:R-:W-:-:S04]  /*7320*/  UIADD3 UR4, UPT, UPT, UR4, 0x58, URZ ;  /* 0x0000005804047890 */ /* 0x000fc8000fffe0ff */
[----:B------:R-:W-:-:S09]  /*7330*/  UPRMT UR4, UR37, 0x654, UR4 ;  /* 0x0000065425047896 */ /* 0x000fd20008000004 */
[----:B------:R-:W-:Y:S01]  /*7340*/  SYNCS.ARRIVE.TRANS64.RED.A1T0 RZ, [UR4], RZ ;  /* 0x000000ffffff79a7 */ /* 0x000fe20008100404 */
[----:B------:R-:W-:Y:S05]  /*7350*/  EXIT ;  /* 0x000000000000794d */ /* 0x000fea0003800000 */
.L_x_19:
[----:B--2---:R2:W1:Y:S02]  /*7360*/  SYNCS.PHASECHK.TRANS64.TRYWAIT P0, [R3+URZ+0xf0], R2 ;  /* 0x0000f002030075a7 */ /* 0x00446400080011ff */
[----:B-1----:R-:W-:Y:S05]  /*7370*/  @!P0 NANOSLEEP.SYNCS 0x989680 ;  /* 0x009896800000895d */ /* 0x002fea0003900000 */
[----:B------:R-:W1:Y:S02]  /*7380*/  @!P0 SYNCS.PHASECHK.TRANS64 P0, [R3+URZ+0xf0], R2 ;  /* 0x0000f002030085a7 */ /* 0x000e6400080010ff */
[----:B-1----:R-:W-:Y:S05]  /*7390*/  @!P0 BRA `(.L_x_19) ;  /* 0xfffffffc00f08947 */ /* 0x002fea000383ffff */
[----:B------:R-:W-:Y:S05]  /*73a0*/  BRA `(.L_x_115) ;  /* 0xffffffa000887947 */ /* 0x000fea000383ffff */
.L_x_22:
[----:B-1----:R-:W-:-:S07]  /*73b0*/  MOV R2, UR33 ;  /* 0x0000002100027c02 */ /* 0x002fce0008000f00 */
.L_x_116:
[----:B-1----:R1:W2:Y:S02]  /*73c0*/  SYNCS.PHASECHK.TRANS64.TRYWAIT P0, [R2+URZ+0x20], R5 ;  /* 0x00002005020075a7 */ /* 0x0022a400080011ff */
[----:B--2---:R-:W-:Y:S05]  /*73d0*/  @!P0 NANOSLEEP.SYNCS 0x989680 ;  /* 0x009896800000895d */ /* 0x004fea0003900000 */
[----:B------:R-:W2:Y:S02]  /*73e0*/  @!P0 SYNCS.PHASECHK.TRANS64 P0, [R2+URZ+0x20], R5 ;  /* 0x00002005020085a7 */ /* 0x000ea400080010ff */
[----:B--2---:R-:W-:Y:S05]  /*73f0*/  @!P0 BRA `(.L_x_116) ;  /* 0xfffffffc00f08947 */ /* 0x004fea000383ffff */
[----:B------:R-:W-:Y:S05]  /*7400*/  BRA `(.L_x_21) ;  /* 0xffffffa000d87947 */ /* 0x000fea000383ffff */
.L_x_28:
[----:B-1----:R-:W-:-:S07]  /*7410*/  MOV R2, UR33 ;  /* 0x0000002100027c02 */ /* 0x002fce0008000f00 */
.L_x_117:
[----:B-1----:R1:W2:Y:S02]  /*7420*/  SYNCS.PHASECHK.TRANS64.TRYWAIT P0, [R2+URZ+0x20], R5 ;  /* 0x00002005020075a7 */ /* 0x0022a400080011ff */
[----:B--2---:R-:W-:Y:S05]  /*7430*/  @!P0 NANOSLEEP.SYNCS 0x989680 ;  /* 0x009896800000895d */ /* 0x004fea0003900000 */
[----:B------:R-:W2:Y:S02]  /*7440*/  @!P0 SYNCS.PHASECHK.TRANS64 P0, [R2+URZ+0x20], R5 ;  /* 0x00002005020085a7 */ /* 0x000ea400080010ff */
[----:B--2---:R-:W-:Y:S05]  /*7450*/  @!P0 BRA `(.L_x_117) ;  /* 0xfffffffc00f08947 */ /* 0x004fea000383ffff */
[----:B------:R-:W-:Y:S05]  /*7460*/  BRA `(.L_x_27) ;  /* 0xffffffa400ac7947 */ /* 0x000fea000383ffff */
.L_x_32:
[----:B-1----:R1:W2:Y:S02]  /*7470*/  SYNCS.PHASECHK.TRANS64.TRYWAIT P0, [R2+URZ+0x80], R3 ;  /* 0x00008003020075a7 */ /* 0x0022a400080011ff */
[----:B--2---:R-:W-:Y:S05]  /*7480*/  @!P0 NANOSLEEP.SYNCS 0x989680 ;  /* 0x009896800000895d */ /* 0x004fea0003900000 */
[----:B------:R-:W2:Y:S02]  /*7490*/  @!P0 SYNCS.PHASECHK.TRANS64 P0, [R2+URZ+0x80], R3 ;  /* 0x00008003020085a7 */ /* 0x000ea400080010ff */
[----:B--2---:R-:W-:Y:S05]  /*74a0*/  @!P0 BRA `(.L_x_32) ;  /* 0xfffffffc00f08947 */ /* 0x004fea000383ffff */
[----:B------:R-:W-:Y:S05]  /*74b0*/  BRA `(.L_x_118) ;  /* 0xffffffa800607947 */ /* 0x000fea000383ffff */
.L_x_36:
[----:B----4-:R-:W-:-:S07]  /*74c0*/  MOV R0, UR5 ;  /* 0x0000000500007c02 */ /* 0x010fce0008000f00 */
.L_x_119:
[----:B-1----:R1:W2:Y:S02]  /*74d0*/  SYNCS.PHASECHK.TRANS64.TRYWAIT P0, [R0+URZ], R3 ;  /* 0x00000003000075a7 */ /* 0x0022a400080011ff */
[----:B--2---:R-:W-:Y:S05]  /*74e0*/  @!P0 NANOSLEEP.SYNCS 0x989680 ;  /* 0x009896800000895d */ /* 0x004fea0003900000 */
[----:B------:R-:W2:Y:S02]  /*74f0*/  @!P0 SYNCS.PHASECHK.TRANS64 P0, [R0+URZ], R3 ;  /* 0x00000003000085a7 */ /* 0x000ea400080010ff */
[----:B--2---:R-:W-:Y:S05]  /*7500*/  @!P0 BRA `(.L_x_119) ;  /* 0xfffffffc00f08947 */ /* 0x004fea000383ffff */
[----:B------:R-:W-:Y:S05]  /*7510*/  BRA `(.L_x_120) ;  /* 0xffffffac00d07947 */ /* 0x000fea000383ffff */
.L_x_37:
[----:B----4-:R-:W-:-:S07]  /*7520*/  MOV R0, UR5 ;  /* 0x0000000500007c02 */ /* 0x010fce0008000f00 */
.L_x_121:
[----:B-1----:R1:W2:Y:S02]  /*7530*/  SYNCS.PHASECHK.TRANS64.TRYWAIT P0, [R0+URZ], R3 ;  /* 0x00000003000075a7 */ /* 0x0022a400080011ff */
[----:B--2---:R-:W-:Y:S05]  /*7540*/  @!P0 NANOSLEEP.SYNCS 0x989680 ;  /* 0x009896800000895d */ /* 0x004fea0003900000 */
[----:B------:R-:W2:Y:S02]  /*7550*/  @!P0 SYNCS.PHASECHK.TRANS64 P0, [R0+URZ], R3 ;  /* 0x00000003000085a7 */ /* 0x000ea400080010ff */
[----:B--2---:R-:W-:Y:S05]  /*7560*/  @!P0 BRA `(.L_x_121) ;  /* 0xfffffffc00f08947 */ /* 0x004fea000383ffff */
[----:B------:R-:W-:Y:S05]  /*7570*/  BRA `(.L_x_122) ;  /* 0xffffffac00dc7947 */ /* 0x000fea000383ffff */
.L_x_38:
[----:B----4-:R-:W-:-:S07]  /*7580*/  MOV R0, UR5 ;  /* 0x0000000500007c02 */ /* 0x010fce0008000f00 */
.L_x_123:
[----:B-1----:R1:W2:Y:S02]  /*7590*/  SYNCS.PHASECHK.TRANS64.TRYWAIT P0, [R0+URZ], R3 ;  /* 0x00000003000075a7 */ /* 0x0022a400080011ff */
[----:B--2---:R-:W-:Y:S05]  /*75a0*/  @!P0 NANOSLEEP.SYNCS 0x989680 ;  /* 0x009896800000895d */ /* 0x004fea0003900000 */
[----:B------:R-:W2:Y:S02]  /*75b0*/  @!P0 SYNCS.PHASECHK.TRANS64 P0, [R0+URZ], R3 ;  /* 0x00000003000085a7 */ /* 0x000ea400080010ff */
[----:B--2---:R-:W-:Y:S05]  /*75c0*/  @!P0 BRA `(.L_x_123) ;  /* 0xfffffffc00f08947 */ /* 0x004fea000383ffff */
[----:B------:R-:W-:Y:S05]  /*75d0*/  BRA `(.L_x_124) ;  /* 0xffffffac00e87947 */ /* 0x000fea000383ffff */
.L_x_41:
[----:B-1----:R1:W2:Y:S02]  /*75e0*/  SYNCS.PHASECHK.TRANS64.TRYWAIT P0, [R0+URZ+0xe0], R5 ;  /* 0x0000e005000075a7 */ /* 0x0022a400080011ff */
[----:B--2---:R-:W-:Y:S05]  /*75f0*/  @!P0 NANOSLEEP.SYNCS 0x989680 ;  /* 0x009896800000895d */ /* 0x004fea0003900000 */
[----:B------:R-:W2:Y:S02]  /*7600*/  @!P0 SYNCS.PHASECHK.TRANS64 P0, [R0+URZ+0xe0], R5 ;  /* 0x0000e005000085a7 */ /* 0x000ea400080010ff */
[----:B--2---:R-:W-:Y:S05]  /*7610*/  @!P0 BRA `(.L_x_41) ;  /* 0xfffffffc00f08947 */ /* 0x004fea000383ffff */
[----:B------:R-:W-:Y:S05]  /*7620*/  BRA `(.L_x_125) ;  /* 0xffffffb000447947 */ /* 0x000fea000383ffff */
.L_x_42:
[----:B------:R-:W-:-:S07]  /*7630*/  MOV R0, UR5 ;  /* 0x0000000500007c02 */ /* 0x000fce0008000f00 */
.L_x_126:
[----:B-1----:R1:W2:Y:S02]  /*7640*/  SYNCS.PHASECHK.TRANS64.TRYWAIT P0, [R0+URZ+0x90], R5 ;  /* 0x00009005000075a7 */ /* 0x0022a400080011ff */
[----:B--2---:R-:W-:Y:S05]  /*7650*/  @!P0 NANOSLEEP.SYNCS 0x989680 ;  /* 0x009896800000895d */ /* 0x004fea0003900000 */
[----:B------:R-:W2:Y:S02]  /*7660*/  @!P0 SYNCS.PHASECHK.TRANS64 P0, [R0+URZ+0x90], R5 ;  /* 0x00009005000085a7 */ /* 0x000ea400080010ff */
[----:B--2---:R-:W-:Y:S05]  /*7670*/  @!P0 BRA `(.L_x_126) ;  /* 0xfffffffc00f08947 */ /* 0x004fea000383ffff */
[----:B------:R-:W-:Y:S05]  /*7680*/  BRA `(.L_x_127) ;  /* 0xffffffb000547947 */ /* 0x000fea000383ffff */
.L_x_43:
[----:B-1----:R1:W2:Y:S02]  /*7690*/  SYNCS.PHASECHK.TRANS64.TRYWAIT P1, [R0+URZ+0x80], R5 ;  /* 0x00008005000075a7 */ /* 0x0022a400080211ff */
[----:B--2---:R-:W-:Y:S05]  /*76a0*/  @!P1 NANOSLEEP.SYNCS 0x989680 ;  /* 0x009896800000995d */ /* 0x004fea0003900000 */
[----:B------:R-:W2:Y:S02]  /*76b0*/  @!P1 SYNCS.PHASECHK.TRANS64 P1, [R0+URZ+0x80], R5 ;  /* 0x00008005000095a7 */ /* 0x000ea400080210ff */
[----:B--2---:R-:W-:Y:S05]  /*76c0*/  @!P1 BRA `(.L_x_43) ;  /* 0xfffffffc00f09947 */ /* 0x004fea000383ffff */
[----:B------:R-:W-:Y:S05]  /*76d0*/  BRA `(.L_x_128) ;  /* 0xffffffb000847947 */ /* 0x000fea000383ffff */
.L_x_46:
[----:B------:R-:W-:-:S07]  /*76e0*/  MOV R0, UR5 ;  /* 0x0000000500007c02 */ /* 0x000fce0008000f00 */
.L_x_129:
[----:B-1----:R1:W2:Y:S02]  /*76f0*/  SYNCS.PHASECHK.TRANS64.TRYWAIT P0, [R0+URZ+0x90], R3 ;  /* 0x00009003000075a7 */ /* 0x0022a400080011ff */
[----:B--2---:R-:W-:Y:S05]  /*7700*/  @!P0 NANOSLEEP.SYNCS 0x989680 ;  /* 0x009896800000895d */ /* 0x004fea0003900000 */
[----:B------:R-:W2:Y:S02]  /*7710*/  @!P0 SYNCS.PHASECHK.TRANS64 P0, [R0+URZ+0x90], R3 ;  /* 0x00009003000085a7 */ /* 0x000ea400080010ff */
[----:B--2---:R-:W-:Y:S05]  /*7720*/  @!P0 BRA `(.L_x_129) ;  /* 0xfffffffc00f08947 */ /* 0x004fea000383ffff */
[----:B------:R-:W-:Y:S05]  /*7730*/  BRA `(.L_x_45) ;  /* 0xffffffb000d87947 */ /* 0x000fea000383ffff */
.L_x_53:
[----:B-1----:R1:W2:Y:S02]  /*7740*/  SYNCS.PHASECHK.TRANS64.TRYWAIT P1, [R0+URZ+0x80], R5 ;  /* 0x00008005000075a7 */ /* 0x0022a400080211ff */
[----:B--2---:R-:W-:Y:S05]  /*7750*/  @!P1 NANOSLEEP.SYNCS 0x989680 ;  /* 0x009896800000995d */ /* 0x004fea0003900000 */
[----:B------:R-:W2:Y:S02]  /*7760*/  @!P1 SYNCS.PHASECHK.TRANS64 P1, [R0+URZ+0x80], R5 ;  /* 0x00008005000095a7 */ /* 0x000ea400080210ff */
[----:B--2---:R-:W-:Y:S05]  /*7770*/  @!P1 BRA `(.L_x_53) ;  /* 0xfffffffc00f09947 */ /* 0x004fea000383ffff */
[----:B------:R-:W-:Y:S05]  /*7780*/  BRA `(.L_x_130) ;  /* 0xffffffb800687947 */ /* 0x000fea000383ffff */
.L_x_54:
[----:B------:R-:W-:-:S07]  /*7790*/  MOV R3, UR6 ;  /* 0x0000000600037c02 */ /* 0x000fce0008000f00 */
.L_x_131:
[----:B-1----:R1:W2:Y:S02]  /*77a0*/  SYNCS.PHASECHK.TRANS64.TRYWAIT P0, [R3+URZ+0xc0], R0 ;  /* 0x0000c000030075a7 */ /* 0x0022a400080011ff */
[----:B--2---:R-:W-:Y:S05]  /*77b0*/  @!P0 NANOSLEEP.SYNCS 0x989680 ;  /* 0x009896800000895d */ /* 0x004fea0003900000 */
[----:B------:R-:W2:Y:S02]  /*77c0*/  @!P0 SYNCS.PHASECHK.TRANS64 P0, [R3+URZ+0xc0], R0 ;  /* 0x0000c000030085a7 */ /* 0x000ea400080010ff */
[----:B--2---:R-:W-:Y:S05]  /*77d0*/  @!P0 BRA `(.L_x_131) ;  /* 0xfffffffc00f08947 */ /* 0x004fea000383ffff */
[----:B------:R-:W-:Y:S05]  /*77e0*/  BRA `(.L_x_132) ;  /* 0xffffffb800b87947 */ /* 0x000fea000383ffff */
.L_x_57:
[----:B------:R-:W-:Y:S07]  /*77f0*/  MOV R0, UR11 ;  /* 0x0000000b00007c02 */ /* 0x000fee0008000f00 */
.L_x_133:
[----:B-1----:R1:W2:Y:S02]  /*7800*/  SYNCS.PHASECHK.TRANS64.TRYWAIT P0, [R0+URZ], R3 ;  /* 0x00000003000075a7 */ /* 0x0022a400080011ff */
[----:B--2---:R-:W-:Y:S05]  /*7810*/  @!P0 NANOSLEEP.SYNCS 0x989680 ;  /* 0x009896800000895d */ /* 0x004fea0003900000 */
[----:B------:R-:W2:Y:S02]  /*7820*/  @!P0 SYNCS.PHASECHK.TRANS64 P0, [R0+URZ], R3 ;  /* 0x00000003000085a7 */ /* 0x000ea400080010ff */
[----:B--2---:R-:W-:Y:S05]  /*7830*/  @!P0 BRA `(.L_x_133) ;  /* 0xfffffffc00f08947 */ /* 0x004fea000383ffff */
[----:B------:R-:W-:Y:S05]  /*7840*/  BRA `(.L_x_56) ;  /* 0xffffffb800d47947 */ /* 0x000fea000383ffff */
.L_x_60:
[----:B------:R-:W-:-:S07]  /*7850*/  MOV R0, UR6 ;  /* 0x0000000600007c02 */ /* 0x000fce0008000f00 */
.L_x_134:
[----:B--2---:R2:W4:Y:S02]  /*7860*/  SYNCS.PHASECHK.TRANS64.TRYWAIT P0, [R0+URZ], R3 ;  /* 0x00000003000075a7 */ /* 0x00452400080011ff */
[----:B----4-:R-:W-:Y:S05]  /*7870*/  @!P0 NANOSLEEP.SYNCS 0x989680 ;  /* 0x009896800000895d */ /* 0x010fea0003900000 */
[----:B------:R-:W4:Y:S02]  /*7880*/  @!P0 SYNCS.PHASECHK.TRANS64 P0, [R0+URZ], R3 ;  /* 0x00000003000085a7 */ /* 0x000f2400080010ff */
[----:B----4-:R-:W-:Y:S05]  /*7890*/  @!P0 BRA `(.L_x_134) ;  /* 0xfffffffc00f08947 */ /* 0x010fea000383ffff */
[----:B------:R-:W-:Y:S05]  /*78a0*/  BRA `(.L_x_135) ;  /* 0xffffffc000007947 */ /* 0x000fea000383ffff */
.L_x_61:
[----:B------:R-:W-:-:S07]  /*78b0*/  MOV R0, UR6 ;  /* 0x0000000600007c02 */ /* 0x000fce0008000f00 */
.L_x_136:
[----:B-1----:R1:W2:Y:S02]  /*78c0*/  SYNCS.PHASECHK.TRANS64.TRYWAIT P0, [R0+URZ], R3 ;  /* 0x00000003000075a7 */ /* 0x0022a400080011ff */
[----:B--2---:R-:W-:Y:S05]  /*78d0*/  @!P0 NANOSLEEP.SYNCS 0x989680 ;  /* 0x009896800000895d */ /* 0x004fea0003900000 */
[----:B------:R-:W2:Y:S02]  /*78e0*/  @!P0 SYNCS.PHASECHK.TRANS64 P0, [R0+URZ], R3 ;  /* 0x00000003000085a7 */ /* 0x000ea400080010ff */
[----:B--2---:R-:W-:Y:S05]  /*78f0*/  @!P0 BRA `(.L_x_136) ;  /* 0xfffffffc00f08947 */ /* 0x004fea000383ffff */
[----:B------:R-:W-:Y:S05]  /*7900*/  BRA `(.L_x_137) ;  /* 0xffffffc0000c7947 */ /* 0x000fea000383ffff */
.L_x_62:
[----:B------:R-:W-:-:S07]  /*7910*/  MOV R0, UR6 ;  /* 0x0000000600007c02 */ /* 0x000fce0008000f00 */
.L_x_138:
[----:B-1----:R1:W2:Y:S02]  /*7920*/  SYNCS.PHASECHK.TRANS64.TRYWAIT P0, [R0+URZ], R3 ;  /* 0x00000003000075a7 */ /* 0x0022a400080011ff */
[----:B--2---:R-:W-:Y:S05]  /*7930*/  @!P0 NANOSLEEP.SYNCS 0x989680 ;  /* 0x009896800000895d */ /* 0x004fea0003900000 */
[----:B------:R-:W2:Y:S02]  /*7940*/  @!P0 SYNCS.PHASECHK.TRANS64 P0, [R0+URZ], R3 ;  /* 0x00000003000085a7 */ /* 0x000ea400080010ff */
[----:B--2---:R-:W-:Y:S05]  /*7950*/  @!P0 BRA `(.L_x_138) ;  /* 0xfffffffc00f08947 */ /* 0x004fea000383ffff */
[----:B------:R-:W-:Y:S05]  /*7960*/  BRA `(.L_x_139) ;  /* 0xffffffc000187947 */ /* 0x000fea000383ffff */
.L_x_63:
[----:B------:R-:W-:-:S07]  /*7970*/  MOV R0, UR7 ;  /* 0x0000000700007c02 */ /* 0x000fce0008000f00 */
.L_x_140:
[----:B-1----:R1:W2:Y:S02]  /*7980*/  SYNCS.PHASECHK.TRANS64.TRYWAIT P0, [R0+URZ], R3 ;  /* 0x00000003000075a7 */ /* 0x0022a400080011ff */
[----:B--2---:R-:W-:Y:S05]  /*7990*/  @!P0 NANOSLEEP.SYNCS 0x989680 ;  /* 0x009896800000895d */ /* 0x004fea0003900000 */
[----:B------:R-:W2:Y:S02]  /*79a0*/  @!P0 SYNCS.PHASECHK.TRANS64 P0, [R0+URZ], R3 ;  /* 0x00000003000085a7 */ /* 0x000ea400080010ff */
[----:B--2---:R-:W-:Y:S05]  /*79b0*/  @!P0 BRA `(.L_x_140) ;  /* 0xfffffffc00f08947 */ /* 0x004fea000383ffff */
[----:B------:R-:W-:Y:S05]  /*79c0*/  BRA `(.L_x_141) ;  /* 0xffffffc000247947 */ /* 0x000fea000383ffff */
.L_x_68:
[----:B--2---:R2:W3:Y:S02]  /*79d0*/  SYNCS.PHASECHK.TRANS64.TRYWAIT P0, [R0+URZ+0x80], R3 ;  /* 0x00008003000075a7 */ /* 0x0044e400080011ff */
[----:B---3--:R-:W-:Y:S05]  /*79e0*/  @!P0 NANOSLEEP.SYNCS 0x989680 ;  /* 0x009896800000895d */ /* 0x008fea0003900000 */
[----:B------:R-:W3:Y:S02]  /*79f0*/  @!P0 SYNCS.PHASECHK.TRANS64 P0, [R0+URZ+0x80], R3 ;  /* 0x00008003000085a7 */ /* 0x000ee400080010ff */
[----:B---3--:R-:W-:Y:S05]  /*7a00*/  @!P0 BRA `(.L_x_68) ;  /* 0xfffffffc00f08947 */ /* 0x008fea000383ffff */
[----:B------:R-:W-:Y:S05]  /*7a10*/  BRA `(.L_x_142) ;  /* 0xffffffc400207947 */ /* 0x000fea000383ffff */
.L_x_71:
[----:B------:R-:W-:Y:S07]  /*7a20*/  MOV R0, UR7 ;  /* 0x0000000700007c02 */ /* 0x000fee0008000f00 */
.L_x_143:
[----:B--2---:R2:W3:Y:S02]  /*7a30*/  SYNCS.PHASECHK.TRANS64.TRYWAIT P0, [R0+URZ+0x78], R3 ;  /* 0x00007803000075a7 */ /* 0x0044e400080011ff */
[----:B---3--:R-:W-:Y:S05]  /*7a40*/  @!P0 NANOSLEEP.SYNCS 0x989680 ;  /* 0x009896800000895d */ /* 0x008fea0003900000 */
[----:B------:R-:W3:Y:S02]  /*7a50*/  @!P0 SYNCS.PHASECHK.TRANS64 P0, [R0+URZ+0x78], R3 ;  /* 0x00007803000085a7 */ /* 0x000ee400080010ff */
[----:B---3--:R-:W-:Y:S05]  /*7a60*/  @!P0 BRA `(.L_x_143) ;  /* 0xfffffffc00f08947 */ /* 0x008fea000383ffff */
[----:B------:R-:W-:Y:S05]  /*7a70*/  BRA `(.L_x_70) ;  /* 0xffffffc800007947 */ /* 0x000fea000383ffff */
.L_x_74:
[----:B------:R-:W-:Y:S07]  /*7a80*/  MOV R0, UR15 ;  /* 0x0000000f00007c02 */ /* 0x000fee0008000f00 */
.L_x_144:
[----:B-1----:R1:W2:Y:S02]  /*7a90*/  SYNCS.PHASECHK.TRANS64.TRYWAIT P0, [R0+URZ+0x58], R3 ;  /* 0x00005803000075a7 */ /* 0x0022a400080011ff */
[----:B--2---:R-:W-:Y:S05]  /*7aa0*/  @!P0 NANOSLEEP.SYNCS 0x989680 ;  /* 0x009896800000895d */ /* 0x004fea0003900000 */
[----:B------:R-:W2:Y:S02]  /*7ab0*/  @!P0 SYNCS.PHASECHK.TRANS64 P0, [R0+URZ+0x58], R3 ;  /* 0x00005803000085a7 */ /* 0x000ea400080010ff */
[----:B--2---:R-:W-:Y:S05]  /*7ac0*/  @!P0 BRA `(.L_x_144) ;  /* 0xfffffffc00f08947 */ /* 0x004fea000383ffff */
[----:B------:R-:W-:Y:S05]  /*7ad0*/  BRA `(.L_x_145) ;  /* 0xffffffc800787947 */ /* 0x000fea000383ffff */
.L_x_75:
[----:B------:R-:W-:Y:S07]  /*7ae0*/  MOV R3, UR13 ;  /* 0x0000000d00037c02 */ /* 0x000fee0008000f00 */
.L_x_146:
[----:B-1----:R1:W2:Y:S02]  /*7af0*/  SYNCS.PHASECHK.TRANS64.TRYWAIT P0, [R3+URZ+0x58], R12 ;  /* 0x0000580c030075a7 */ /* 0x0022a400080011ff */
[----:B--2---:R-:W-:Y:S05]  /*7b00*/  @!P0 NANOSLEEP.SYNCS 0x989680 ;  /* 0x009896800000895d */ /* 0x004fea0003900000 */
[----:B------:R-:W2:Y:S02]  /*7b10*/  @!P0 SYNCS.PHASECHK.TRANS64 P0, [R3+URZ+0x58], R12 ;  /* 0x0000580c030085a7 */ /* 0x000ea400080010ff */
[----:B--2---:R-:W-:Y:S05]  /*7b20*/  @!P0 BRA `(.L_x_146) ;  /* 0xfffffffc00f08947 */ /* 0x004fea000383ffff */
[----:B------:R-:W-:Y:S05]  /*7b30*/  BRA `(.L_x_147) ;  /* 0xffffffcc00187947 */ /* 0x000fea000383ffff */
.L_x_77:
[----:B------:R-:W-:-:S07]  /*7b40*/  MOV R0, UR4 ;  /* 0x0000000400007c02 */ /* 0x000fce0008000f00 */
.L_x_148:
[----:B-1----:R1:W3:Y:S02]  /*7b50*/  SYNCS.PHASECHK.TRANS64.TRYWAIT P0, [R0+URZ], R3 ;  /* 0x00000003000075a7 */ /* 0x0022e400080011ff */
[----:B---3--:R-:W-:Y:S05]  /*7b60*/  @!P0 NANOSLEEP.SYNCS 0x989680 ;  /* 0x009896800000895d */ /* 0x008fea0003900000 */
[----:B------:R-:W3:Y:S02]  /*7b70*/  @!P0 SYNCS.PHASECHK.TRANS64 P0, [R0+URZ], R3 ;  /* 0x00000003000085a7 */ /* 0x000ee400080010ff */
[----:B---3--:R-:W-:Y:S05]  /*7b80*/  @!P0 BRA `(.L_x_148) ;  /* 0xfffffffc00f08947 */ /* 0x008fea000383ffff */
[----:B------:R-:W-:Y:S05]  /*7b90*/  BRA `(.L_x_149) ;  /* 0xffffffcc00a47947 */ /* 0x000fea000383ffff */
.L_x_78:
[----:B------:R-:W-:-:S07]  /*7ba0*/  MOV R0, UR4 ;  /* 0x0000000400007c02 */ /* 0x000fce0008000f00 */
.L_x_150:
[----:B-1----:R1:W3:Y:S02]  /*7bb0*/  SYNCS.PHASECHK.TRANS64.TRYWAIT P0, [R0+URZ], R3 ;  /* 0x00000003000075a7 */ /* 0x0022e400080011ff */
[----:B---3--:R-:W-:Y:S05]  /*7bc0*/  @!P0 NANOSLEEP.SYNCS 0x989680 ;  /* 0x009896800000895d */ /* 0x008fea0003900000 */
[----:B------:R-:W3:Y:S02]  /*7bd0*/  @!P0 SYNCS.PHASECHK.TRANS64 P0, [R0+URZ], R3 ;  /* 0x00000003000085a7 */ /* 0x000ee400080010ff */
[----:B---3--:R-:W-:Y:S05]  /*7be0*/  @!P0 BRA `(.L_x_150) ;  /* 0xfffffffc00f08947 */ /* 0x008fea000383ffff */
[----:B------:R-:W-:Y:S05]  /*7bf0*/  BRA `(.L_x_151) ;  /* 0xffffffcc00b07947 */ /* 0x000fea000383ffff */
.L_x_80:
[----:B--2---:R2:W4:Y:S02]  /*7c00*/  SYNCS.PHASECHK.TRANS64.TRYWAIT P0, [R0+URZ+0x80], R3 ;  /* 0x00008003000075a7 */ /* 0x00452400080011ff */
[----:B----4-:R-:W-:Y:S05]  /*7c10*/  @!P0 NANOSLEEP.SYNCS 0x989680 ;  /* 0x009896800000895d */ /* 0x010fea0003900000 */
[----:B------:R-:W4:Y:S02]  /*7c20*/  @!P0 SYNCS.PHASECHK.TRANS64 P0, [R0+URZ+0x80], R3 ;  /* 0x00008003000085a7 */ /* 0x000f2400080010ff */
[----:B----4-:R-:W-:Y:S05]  /*7c30*/  @!P0 BRA `(.L_x_80) ;  /* 0xfffffffc00f08947 */ /* 0x010fea000383ffff */
[----:B------:R-:W-:Y:S05]  /*7c40*/  BRA `(.L_x_152) ;  /* 0xffffffd000a47947 */ /* 0x000fea000383ffff */
.L_x_90:
[----:B-1----:R1:W3:Y:S02]  /*7c50*/  SYNCS.PHASECHK.TRANS64.TRYWAIT P1, [R0+URZ+0x40], R5 ;  /* 0x00004005000075a7 */ /* 0x0022e400080211ff */
[----:B---3--:R-:W-:Y:S05]  /*7c60*/  @!P1 NANOSLEEP.SYNCS 0x989680 ;  /* 0x009896800000995d */ /* 0x008fea0003900000 */
[----:B------:R-:W3:Y:S02]  /*7c70*/  @!P1 SYNCS.PHASECHK.TRANS64 P1, [R0+URZ+0x40], R5 ;  /* 0x00004005000095a7 */ /* 0x000ee400080210ff */
[----:B---3--:R-:W-:Y:S05]  /*7c80*/  @!P1 BRA `(.L_x_90) ;  /* 0xfffffffc00f09947 */ /* 0x008fea000383ffff */
[----:B------:R-:W-:Y:S05]  /*7c90*/  BRA `(.L_x_89) ;  /* 0xffffffdc00b47947 */ /* 0x000fea000383ffff */
.L_x_92:
[----:B---3--:R3:W4:Y:S02]  /*7ca0*/  SYNCS.PHASECHK.TRANS64.TRYWAIT P0, [R84+URZ+0xa0], R7 ;  /* 0x0000a007540075a7 */ /* 0x00872400080011ff */
[----:B----4-:R-:W-:Y:S05]  /*7cb0*/  @!P0 NANOSLEEP.SYNCS 0x989680 ;  /* 0x009896800000895d */ /* 0x010fea0003900000 */
[----:B------:R-:W4:Y:S02]  /*7cc0*/  @!P0 SYNCS.PHASECHK.TRANS64 P0, [R84+URZ+0xa0], R7 ;  /* 0x0000a007540085a7 */ /* 0x000f2400080010ff */
[----:B----4-:R-:W-:Y:S05]  /*7cd0*/  @!P0 BRA `(.L_x_92) ;  /* 0xfffffffc00f08947 */ /* 0x010fea000383ffff */
[----:B------:R-:W-:Y:S05]  /*7ce0*/  BRA `(.L_x_91) ;  /* 0xffffffe0002c7947 */ /* 0x000fea000383ffff */
.L_x_103:
[----:B-1----:R1:W2:Y:S02]  /*7cf0*/  SYNCS.PHASECHK.TRANS64.TRYWAIT P0, [R2+URZ+0x40], R5 ;  /* 0x00004005020075a7 */ /* 0x0022a400080011ff */
[----:B--2---:R-:W-:Y:S05]  /*7d00*/  @!P0 NANOSLEEP.SYNCS 0x989680 ;  /* 0x009896800000895d */ /* 0x004fea0003900000 */
[----:B------:R-:W2:Y:S02]  /*7d10*/  @!P0 SYNCS.PHASECHK.TRANS64 P0, [R2+URZ+0x40], R5 ;  /* 0x00004005020085a7 */ /* 0x000ea400080010ff */
[----:B--2---:R-:W-:Y:S05]  /*7d20*/  @!P0 BRA `(.L_x_103) ;  /* 0xfffffffc00f08947 */ /* 0x004fea000383ffff */
[----:B------:R-:W-:Y:S05]  /*7d30*/  BRA `(.L_x_102) ;  /* 0xffffffe800747947 */ /* 0x000fea000383ffff */
        .weak           $__internal_0_$__cuda_sm10x_tcgen05_guardrail_trap_col_being_dealloced_not_returned_by_alloc
        .type           $__internal_0_$__cuda_sm10x_tcgen05_guardrail_trap_col_being_dealloced_not_returned_by_alloc,@function
        .size           $__internal_0_$__cuda_sm10x_tcgen05_guardrail_trap_col_being_dealloced_not_returned_by_alloc,($__internal_1_$__cuda_sm10x_tcgen05_guardrail_trap_phase_invalid_during_alloc - $__internal_0_$__cuda_sm10x_tcgen05_guardrail_trap_col_being_dealloced_not_returned_by_alloc)
$__internal_0_$__cuda_sm10x_tcgen05_guardrail_trap_col_being_dealloced_not_returned_by_alloc:
[----:B------:R-:W-:Y:S05]  /*7d40*/  BPT.TRAP 0x1 ;  /* 0x000000040000795c */ /* 0x000fea0000300000 */
[----:B------:R-:W-:-:S04]  /*7d50*/  HFMA2 R3, -RZ, RZ, 0, 0 ;  /* 0x00000000ff037431 */ /* 0x000fc800000001ff */
[----:B------:R-:W-:Y:S05]  /*7d60*/  RET.REL.NODEC R2 `(_ZN7cutlass13device_kernelINS_4gemm6kernel13GemmUniversalIN4cute5tupleIJiiiiEEENS1_10collective13CollectiveMmaINS1_35MainloopSm100TmaUmmaWarpSpecializedILi4ELi2ELi4ENS5_IJNS4_1CILi1EEESB_SB_EEEEENS5_IJNSA_ILi64EEESE_SE_EEENS_10tfloat32_tENS5_IJlSB_lEEESG_SH_NS4_8TiledMMAINS4_8MMA_AtomIJNS4_17SM100_MMA_TF32_SSISG_SG_fLi64ELi64ELNS4_4UMMA5MajorE0ELSM_0ELNSL_7ScaleInE0ELSN_0EEEEEENS4_6LayoutISC_NS5_IJNSA_ILi0EEESR_SR_EEEEENS5_IJNS4_10UnderscoreESU_SU_EEEEENS4_13SM90_TMA_LOADENS4_14ComposedLayoutINS4_7SwizzleILi3ELi4ELi3EEENS4_18smem_ptr_flag_bitsILi32EEENSQ_INS5_IJNSA_ILi8EEENSA_ILi32EEEEEENS5_IJS14_SB_EEEEEEEvNS4_8identityESX_S18_vS19_EENS_8epilogue10collective18CollectiveEpilogueINS1B_23Sm100TmaWarpSpecializedILi3ELi2ELi16ELb1ELb0EEEJSF_NS5_IJNSQ_ISE_SB_EENSQ_IS14_SB_EEEEESG_SH_SG_SH_NS1B_6fusion15FusionCallbacksIS1F_NS1J_17LinearCombinationISG_fSG_fLNS_15FloatRoundStyleE2EEESF_S1I_JEEENS4_5SM1004TMEM4LOAD26SM100_TMEM_LOAD_16dp128b8xESX_S18_NS4_17SM75_U32x4_LDSM_NENS4_14SM90_TMA_STOREES18_NS4_17SM90_U32x4_STSM_NENS4_39AutoVectorizingCopyWithAssumedAlignmentILi128EEEEEEvvEEEEvNT_6ParamsE) ;  /* 0xffffff8002a47950 */ /* 0x000fea0003c3ffff */
        .weak           $__internal_1_$__cuda_sm10x_tcgen05_guardrail_trap_phase_invalid_during_alloc
        .type           $__internal_1_$__cuda_sm10x_tcgen05_guardrail_trap_phase_invalid_during_alloc,@function
        .size           $__internal_1_$__cuda_sm10x_tcgen05_guardrail_trap_phase_invalid_during_alloc,($__internal_2_$__cuda_sm10x_tcgen05_guardrail_trap_unallocated_columns_being_dealloced - $__internal_1_$__cuda_sm10x_tcgen05_guardrail_trap_phase_invalid_during_alloc)
$__internal_1_$__cuda_sm10x_tcgen05_guardrail_trap_phase_invalid_during_alloc:
[----:B------:R-:W-:Y:S05]  /*7d70*/  BPT.TRAP 0x1 ;  /* 0x000000040000795c */ /* 0x000fea0000300000 */
[----:B------:R-:W-:-:S04]  /*7d80*/  MOV R3, 0x0 ;  /* 0x0000000000037802 */ /* 0x000fc80000000f00 */
[----:B------:R-:W-:Y:S05]  /*7d90*/  RET.REL.NODEC R2 `(_ZN7cutlass13device_kernelINS_4gemm6kernel13GemmUniversalIN4cute5tupleIJiiiiEEENS1_10collective13CollectiveMmaINS1_35MainloopSm100TmaUmmaWarpSpecializedILi4ELi2ELi4ENS5_IJNS4_1CILi1EEESB_SB_EEEEENS5_IJNSA_ILi64EEESE_SE_EEENS_10tfloat32_tENS5_IJlSB_lEEESG_SH_NS4_8TiledMMAINS4_8MMA_AtomIJNS4_17SM100_MMA_TF32_SSISG_SG_fLi64ELi64ELNS4_4UMMA5MajorE0ELSM_0ELNSL_7ScaleInE0ELSN_0EEEEEENS4_6LayoutISC_NS5_IJNSA_ILi0EEESR_SR_EEEEENS5_IJNS4_10UnderscoreESU_SU_EEEEENS4_13SM90_TMA_LOADENS4_14ComposedLayoutINS4_7SwizzleILi3ELi4ELi3EEENS4_18smem_ptr_flag_bitsILi32EEENSQ_INS5_IJNSA_ILi8EEENSA_ILi32EEEEEENS5_IJS14_SB_EEEEEEEvNS4_8identityESX_S18_vS19_EENS_8epilogue10collective18CollectiveEpilogueINS1B_23Sm100TmaWarpSpecializedILi3ELi2ELi16ELb1ELb0EEEJSF_NS5_IJNSQ_ISE_SB_EENSQ_IS14_SB_EEEEESG_SH_SG_SH_NS1B_6fusion15FusionCallbacksIS1F_NS1J_17LinearCombinationISG_fSG_fLNS_15FloatRoundStyleE2EEESF_S1I_JEEENS4_5SM1004TMEM4LOAD26SM100_TMEM_LOAD_16dp128b8xESX_S18_NS4_17SM75_U32x4_LDSM_NENS4_14SM90_TMA_STOREES18_NS4_17SM90_U32x4_STSM_NENS4_39AutoVectorizingCopyWithAssumedAlignmentILi128EEEEEEvvEEEEvNT_6ParamsE) ;  /* 0xffffff8002987950 */ /* 0x000fea0003c3ffff */
        .weak           $__internal_2_$__cuda_sm10x_tcgen05_guardrail_trap_unallocated_columns_being_dealloced
        .type           $__internal_2_$__cuda_sm10x_tcgen05_guardrail_trap_unallocated_columns_being_dealloced,@function
        .size           $__internal_2_$__cuda_sm10x_tcgen05_guardrail_trap_unallocated_columns_being_dealloced,(.L_x_154 - $__internal_2_$__cuda_sm10x_tcgen05_guardrail_trap_unallocated_columns_being_dealloced)
$__internal_2_$__cuda_sm10x_tcgen05_guardrail_trap_unallocated_columns_being_dealloced:
[----:B------:R-:W-:Y:S05]  /*7da0*/  BPT.TRAP 0x1 ;  /* 0x000000040000795c */ /* 0x000fea0000300000 */
[----:B------:R-:W-:-:S04]  /*7db0*/  HFMA2 R3, -RZ, RZ, 0, 0 ;  /* 0x00000000ff037431 */ /* 0x000fc800000001ff */
[----:B------:R-:W-:Y:S05]  /*7dc0*/  RET.REL.NODEC R2 `(_ZN7cutlass13device_kernelINS_4gemm6kernel13GemmUniversalIN4cute5tupleIJiiiiEEENS1_10collective13CollectiveMmaINS1_35MainloopSm100TmaUmmaWarpSpecializedILi4ELi2ELi4ENS5_IJNS4_1CILi1EEESB_SB_EEEEENS5_IJNSA_ILi64EEESE_SE_EEENS_10tfloat32_tENS5_IJlSB_lEEESG_SH_NS4_8TiledMMAINS4_8MMA_AtomIJNS4_17SM100_MMA_TF32_SSISG_SG_fLi64ELi64ELNS4_4UMMA5MajorE0ELSM_0ELNSL_7ScaleInE0ELSN_0EEEEEENS4_6LayoutISC_NS5_IJNSA_ILi0EEESR_SR_EEEEENS5_IJNS4_10UnderscoreESU_SU_EEEEENS4_13SM90_TMA_LOADENS4_14ComposedLayoutINS4_7SwizzleILi3ELi4ELi3EEENS4_18smem_ptr_flag_bitsILi32EEENSQ_INS5_IJNSA_ILi8EEENSA_ILi32EEEEEENS5_IJS14_SB_EEEEEEEvNS4_8identityESX_S18_vS19_EENS_8epilogue10collective18CollectiveEpilogueINS1B_23Sm100TmaWarpSpecializedILi3ELi2ELi16ELb1ELb0EEEJSF_NS5_IJNSQ_ISE_SB_EENSQ_IS14_SB_EEEEESG_SH_SG_SH_NS1B_6fusion15FusionCallbacksIS1F_NS1J_17LinearCombinationISG_fSG_fLNS_15FloatRoundStyleE2EEESF_S1I_JEEENS4_5SM1004TMEM4LOAD26SM100_TMEM_LOAD_16dp128b8xESX_S18_NS4_17SM75_U32x4_LDSM_NENS4_14SM90_TMA_STOREES18_NS4_17SM90_U32x4_STSM_NENS4_39AutoVectorizingCopyWithAssumedAlignmentILi128EEEEEEvvEEEEvNT_6ParamsE) ;  /* 0xffffff80028c7950 */ /* 0x000fea0003c3ffff */
.L_x_153:
[----:B------:R-:W-:-:S00]  /*7dd0*/  BRA `(.L_x_153) ;  /* 0xfffffffc00fc7947 */ /* 0x000fc0000383ffff */
[----:B------:R-:W-:-:S00]  /*7de0*/  NOP ;  /* 0x0000000000007918 */ /* 0x000fc00000000000 */
        /* <DEDUP_REMOVED lines=9> */
.L_x_154:


//--------------------- .nv.global.init           --------------------------
	.section	.nv.global.init,"aw",@progbits
.nv.global.init:
	.type		$str$27,@object
	.size		$str$27,($str$28 - $str$27)
$str$27:
        /*0000*/ 	.byte	0x28, 0x61, 0x64, 0x64, 0x72, 0x65, 0x73, 0x73, 0x20, 0x26, 0x20, 0x6d, 0x61, 0x73, 0x6b, 0x29
        /*0010*/ 	.byte	0x20, 0x3d, 0x3d, 0x20, 0x30, 0x00
	.type		$str$28,@object
	.size		$str$28,($str$26 - $str$28)
$str$28:
        /*0016*/ 	.byte	0x2f, 0x74, 0x6d, 0x70, 0x2f, 0x63, 0x75, 0x74, 0x6c, 0x61, 0x73, 0x73, 0x5f, 0x73, 0x77, 0x65
        /*0026*/ 	.byte	0x65, 0x70, 0x5f, 0x73, 0x72, 0x63, 0x2f, 0x69, 0x6e, 0x63, 0x6c, 0x75, 0x64, 0x65, 0x2f, 0x63
        /*0036*/ 	.byte	0x75, 0x74, 0x65, 0x2f, 0x70, 0x6f, 0x69, 0x6e, 0x74, 0x65, 0x72, 0x5f, 0x66, 0x6c, 0x61, 0x67
        /*0046*/ 	.byte	0x67, 0x65, 0x64, 0x2e, 0x68, 0x70, 0x70, 0x00
	.type		$str$26,@object
	.size		$str$26,($str$25 - $str$26)
$str$26:
        /*004e*/ 	.byte	0x2f, 0x74, 0x6d, 0x70, 0x2f, 0x63, 0x75, 0x74, 0x6c, 0x61, 0x73, 0x73, 0x5f, 0x73, 0x77, 0x65
        /*005e*/ 	.byte	0x65, 0x70, 0x5f, 0x73, 0x72, 0x63, 0x2f, 0x69, 0x6e, 0x63, 0x6c, 0x75, 0x64, 0x65, 0x2f, 0x63
        /*006e*/ 	.byte	0x75, 0x74, 0x65, 0x2f, 0x61, 0x74, 0x6f, 0x6d, 0x2f, 0x63, 0x6f, 0x70, 0x79, 0x5f, 0x74, 0x72
        /*007e*/ 	.byte	0x61, 0x69, 0x74, 0x73, 0x5f, 0x73, 0x6d, 0x31, 0x30, 0x30, 0x2e, 0x68, 0x70, 0x70, 0x00
	.type		$str$25,@object
	.size		$str$25,(__unnamed_1 - $str$25)
$str$25:
        /*008d*/ 	.byte	0x28, 0x28, 0x75, 0x69, 0x6e, 0x74, 0x33, 0x32, 0x5f, 0x74, 0x28, 0x74, 0x68, 0x72, 0x65, 0x61
        /*009d*/ 	.byte	0x64, 0x49, 0x64, 0x78, 0x2e, 0x78, 0x29, 0x20, 0x2f, 0x20, 0x33, 0x32, 0x29, 0x20, 0x25, 0x20
        /*00ad*/ 	.byte	0x34, 0x29, 0x20, 0x3d, 0x3d, 0x20, 0x28, 0x28, 0x28, 0x74, 0x6d, 0x65, 0x6d, 0x5f, 0x61, 0x64
        /*00bd*/ 	.byte	0x64, 0x72, 0x20, 0x3e, 0x3e, 0x20, 0x31, 0x36, 0x29, 0x20, 0x2f, 0x20, 0x33, 0x32, 0x29, 0x20
        /*00cd*/ 	.byte	0x25, 0x20, 0x34, 0x29, 0x00
	.type		__unnamed_1,@object
	.size		__unnamed_1,(__unnamed_2 - __unnamed_1)
__unnamed_1:
        /*00d2*/ 	.byte	0x61, 0x75, 0x74, 0x6f, 0x20, 0x63, 0x75, 0x74, 0x65, 0x3a, 0x3a, 0x61, 0x73, 0x5f, 0x70, 0x6f
        /* <DEDUP_REMOVED lines=24> */
        /*0262*/ 	.byte	0x30, 0x34, 0x38, 0x3e, 0x3e, 0x3e, 0x3e, 0x5d, 0x00
	.type		__unnamed_2,@object
	.size		__unnamed_2,(.L_2 - __unnamed_2)
__unnamed_2:
        /* <DEDUP_REMOVED lines=45> */
        /*053b*/ 	.byte	0x3e, 0x3e, 0x3e, 0x5d, 0x00
.L_2:


//--------------------- .nv.shared._ZN7cutlass13device_kernelINS_4gemm6kernel13GemmUniversalIN4cute5tupleIJiiiiEEENS1_10collective13CollectiveMmaINS1_35MainloopSm100TmaUmmaWarpSpecializedILi4ELi2ELi4ENS5_IJNS4_1CILi1EEESB_SB_EEEEENS5_IJNSA_ILi64EEESE_SE_EEENS_10tfloat32_tENS5_IJlSB_lEEESG_SH_NS4_8TiledMMAINS4_8MMA_AtomIJNS4_17SM100_MMA_TF32_SSISG_SG_fLi64ELi64ELNS4_4UMMA5MajorE0ELSM_0ELNSL_7ScaleInE0ELSN_0EEEEEENS4_6LayoutISC_NS5_IJNSA_ILi0EEESR_SR_EEEEENS5_IJNS4_10UnderscoreESU_SU_EEEEENS4_13SM90_TMA_LOADENS4_14ComposedLayoutINS4_7SwizzleILi3ELi4ELi3EEENS4_18smem_ptr_flag_bitsILi32EEENSQ_INS5_IJNSA_ILi8EEENSA_ILi32EEEEEENS5_IJS14_SB_EEEEEEEvNS4_8identityESX_S18_vS19_EENS_8epilogue10collective18CollectiveEpilogueINS1B_23Sm100TmaWarpSpecializedILi3ELi2ELi16ELb1ELb0EEEJSF_NS5_IJNSQ_ISE_SB_EENSQ_IS14_SB_EEEEESG_SH_SG_SH_NS1B_6fusion15FusionCallbacksIS1F_NS1J_17LinearCombinationISG_fSG_fLNS_15FloatRoundStyleE2EEESF_S1I_JEEENS4_5SM1004TMEM4LOAD26SM100_TMEM_LOAD_16dp128b8xESX_S18_NS4_17SM75_U32x4_LDSM_NENS4_14SM90_TMA_STOREES18_NS4_17SM90_U32x4_STSM_NENS4_39AutoVectorizingCopyWithAssumedAlignmentILi128EEEEEEvvEEEEvNT_6ParamsE --------------------------
	.section	.nv.shared._ZN7cutlass13device_kernelINS_4gemm6kernel13GemmUniversalIN4cute5tupleIJiiiiEEENS1_10collective13CollectiveMmaINS1_35MainloopSm100TmaUmmaWarpSpecializedILi4ELi2ELi4ENS5_IJNS4_1CILi1EEESB_SB_EEEEENS5_IJNSA_ILi64EEESE_SE_EEENS_10tfloat32_tENS5_IJlSB_lEEESG_SH_NS4_8TiledMMAINS4_8MMA_AtomIJNS4_17SM100_MMA_TF32_SSISG_SG_fLi64ELi64ELNS4_4UMMA5MajorE0ELSM_0ELNSL_7ScaleInE0ELSN_0EEEEEENS4_6LayoutISC_NS5_IJNSA_ILi0EEESR_SR_EEEEENS5_IJNS4_10UnderscoreESU_SU_EEEEENS4_13SM90_TMA_LOADENS4_14ComposedLayoutINS4_7SwizzleILi3ELi4ELi3EEENS4_18smem_ptr_flag_bitsILi32EEENSQ_INS5_IJNSA_ILi8EEENSA_ILi32EEEEEENS5_IJS14_SB_EEEEEEEvNS4_8identityESX_S18_vS19_EENS_8epilogue10collective18CollectiveEpilogueINS1B_23Sm100TmaWarpSpecializedILi3ELi2ELi16ELb1ELb0EEEJSF_NS5_IJNSQ_ISE_SB_EENSQ_IS14_SB_EEEEESG_SH_SG_SH_NS1B_6fusion15FusionCallbacksIS1F_NS1J_17LinearCombinationISG_fSG_fLNS_15FloatRoundStyleE2EEESF_S1I_JEEENS4_5SM1004TMEM4LOAD26SM100_TMEM_LOAD_16dp128b8xESX_S18_NS4_17SM75_U32x4_LDSM_NENS4_14SM90_TMA_STOREES18_NS4_17SM90_U32x4_STSM_NENS4_39AutoVectorizingCopyWithAssumedAlignmentILi128EEEEEEvvEEEEvNT_6ParamsE,"aw",@nobits
	.sectionflags	@""
	.align	16
	.zero		1024


//--------------------- .nv.shared.reserved.0     --------------------------
	.section	.nv.shared.reserved.0,"aw",@nobits
	.weak		__nv_reservedSMEM_offset_0_alias
	.size		__nv_reservedSMEM_offset_0_alias, 0, 64
	.other		__nv_reservedSMEM_offset_0_alias,@"STO_CUDA_RESERVED_SHARED STV_DEFAULT"
__nv_reservedSMEM_offset_0_alias:
	.zero		0
.nv.shared.reserved.0:
	.zero		64
	.weak		__nv_reservedSMEM_tcgen05_partition
	.type		__nv_reservedSMEM_tcgen05_partition,@object
	.size		__nv_reservedSMEM_tcgen05_partition,(.L_0 - __nv_reservedSMEM_tcgen05_partition)
__nv_reservedSMEM_tcgen05_partition:
	.zero		32
.L_0:


//--------------------- .nv.global                --------------------------
	.section	.nv.global,"aw",@nobits
.nv.global:
	.type		_ZN40_INTERNAL_919ac067_4_k_cu_a0a14d78_103284cute1_E,@object
	.size		_ZN40_INTERNAL_919ac067_4_k_cu_a0a14d78_103284cute1_E,(_ZN40_INTERNAL_919ac067_4_k_cu_a0a14d78_103284cuda3std3__45__cpo6cbeginE - _ZN40_INTERNAL_919ac067_4_k_cu_a0a14d78_103284cute1_E)
_ZN40_INTERNAL_919ac067_4_k_cu_a0a14d78_103284cute1_E:
	.zero		1
	.type		_ZN40_INTERNAL_919ac067_4_k_cu_a0a14d78_103284cuda3std3__45__cpo6cbeginE,@object
	.size		_ZN40_INTERNAL_919ac067_4_k_cu_a0a14d78_103284cuda3std3__45__cpo6cbeginE,(_ZN40_INTERNAL_919ac067_4_k_cu_a0a14d78_103284cuda3std3__48in_placeE - _ZN40_INTERNAL_919ac067_4_k_cu_a0a14d78_103284cuda3std3__45__cpo6cbeginE)
_ZN40_INTERNAL_919ac067_4_k_cu_a0a14d78_103284cuda3std3__45__cpo6cbeginE:
	.zero		1
	.type		_ZN40_INTERNAL_919ac067_4_k_cu_a0a14d78_103284cuda3std3__48in_placeE,@object
	.size		_ZN40_INTERNAL_919ac067_4_k_cu_a0a14d78_103284cuda3std3__48in_placeE,(_ZN40_INTERNAL_919ac067_4_k_cu_a0a14d78_103284cuda3std6ranges3__45__cpo9iter_moveE - _ZN40_INTERNAL_919ac067_4_k_cu_a0a14d78_103284cuda3std3__48in_placeE)
_ZN40_INTERNAL_919ac067_4_k_cu_a0a14d78_103284cuda3std3__48in_placeE:
	.zero		1
	.type		_ZN40_INTERNAL_919ac067_4_k_cu_a0a14d78_103284cuda3std6ranges3__45__cpo9iter_moveE,@object
	.size		_ZN40_INTERNAL_919ac067_4_k_cu_a0a14d78_103284cuda3std6ranges3__45__cpo9iter_moveE,(_ZN40_INTERNAL_919ac067_4_k_cu_a0a14d78_103284cuda3std3__45__cpo5beginE - _ZN40_INTERNAL_919ac067_4_k_cu_a0a14d78_103284cuda3std6ranges3__45__cpo9iter_moveE)
_ZN40_INTERNAL_919ac067_4_k_cu_a0a14d78_103284cuda3std6ranges3__45__cpo9iter_moveE:
	.zero		1
	.type		_ZN40_INTERNAL_919ac067_4_k_cu_a0a14d78_103284cuda3std3__45__cpo5beginE,@object
	.size		_ZN40_INTERNAL_919ac067_4_k_cu_a0a14d78_103284cuda3std3__45__cpo5beginE,(_ZN40_INTERNAL_919ac067_4_k_cu_a0a14d78_103284cuda3std3__442_GLOBAL__N__919ac067_4_k_cu_a0a14d78_103286ignoreE - _ZN40_INTERNAL_919ac067_4_k_cu_a0a14d78_103284cuda3std3__45__cpo5beginE)
_ZN40_INTERNAL_919ac067_4_k_cu_a0a14d78_103284cuda3std3__45__cpo5beginE:
	.zero		1
	.type		_ZN40_INTERNAL_919ac067_4_k_cu_a0a14d78_103284cuda3std3__442_GLOBAL__N__919ac067_4_k_cu_a0a14d78_103286ignoreE,@object
	.size		_ZN40_INTERNAL_919ac067_4_k_cu_a0a14d78_103284cuda3std3__442_GLOBAL__N__919ac067_4_k_cu_a0a14d78_103286ignoreE,(_ZN40_INTERNAL_919ac067_4_k_cu_a0a14d78_103284cute7productE - _ZN40_INTERNAL_919ac067_4_k_cu_a0a14d78_103284cuda3std3__442_GLOBAL__N__919ac067_4_k_cu_a0a14d78_103286ignoreE)
_ZN40_INTERNAL_919ac067_4_k_cu_a0a14d78_103284cuda3std3__442_GLOBAL__N__919ac067_4_k_cu_a0a14d78_103286ignoreE:
	.zero		1
	.type		_ZN40_INTERNAL_919ac067_4_k_cu_a0a14d78_103284cute7productE,@object
	.size		_ZN40_INTERNAL_919ac067_4_k_cu_a0a14d78_103284cute7productE,(_ZN40_INTERNAL_919ac067_4_k_cu_a0a14d78_103284cuda3std3__45__cpo3endE - _ZN40_INTERNAL_919ac067_4_k_cu_a0a14d78_103284cute7productE)
_ZN40_INTERNAL_919ac067_4_k_cu_a0a14d78_103284cute7productE:
	.zero		1
	.type		_ZN40_INTERNAL_919ac067_4_k_cu_a0a14d78_103284cuda3std3__45__cpo3endE,@object
	.size		_ZN40_INTERNAL_919ac067_4_k_cu_a0a14d78_103284cuda3std3__45__cpo3endE,(_ZN40_INTERNAL_919ac067_4_k_cu_a0a14d78_103284cuda3std3__419piecewise_constructE - _ZN40_INTERNAL_919ac067_4_k_cu_a0a14d78_103284cuda3std3__45__cpo3endE)
_ZN40_INTERNAL_919ac067_4_k_cu_a0a14d78_103284cuda3std3__45__cpo3endE:
	.zero		1
	.type		_ZN40_INTERNAL_919ac067_4_k_cu_a0a14d78_103284cuda3std3__419piecewise_constructE,@object
	.size		_ZN40_INTERNAL_919ac067_4_k_cu_a0a14d78_103284cuda3std3__419piecewise_constructE,(_ZN40_INTERNAL_919ac067_4_k_cu_a0a14d78_103284cuda3std3__45__cpo4cendE - _ZN40_INTERNAL_919ac067_4_k_cu_a0a14d78_103284cuda3std3__419piecewise_constructE)
_ZN40_INTERNAL_919ac067_4_k_cu_a0a14d78_103284cuda3std3__419piecewise_constructE:
	.zero		1
	.type		_ZN40_INTERNAL_919ac067_4_k_cu_a0a14d78_103284cuda3std3__45__cpo4cendE,@object
	.size		_ZN40_INTERNAL_919ac067_4_k_cu_a0a14d78_103284cuda3std3__45__cpo4cendE,(_ZN40_INTERNAL_919ac067_4_k_cu_a0a14d78_103284cuda3std6ranges3__45__cpo4swapE - _ZN40_INTERNAL_919ac067_4_k_cu_a0a14d78_103284cuda3std3__45__cpo4cendE)
_ZN40_INTERNAL_919ac067_4_k_cu_a0a14d78_103284cuda3std3__45__cpo4cendE:
	.zero		1
	.type		_ZN40_INTERNAL_919ac067_4_k_cu_a0a14d78_103284cuda3std6ranges3__45__cpo4swapE,@object
	.size		_ZN40_INTERNAL_919ac067_4_k_cu_a0a14d78_103284cuda3std6ranges3__45__cpo4swapE,(.L_10 - _ZN40_INTERNAL_919ac067_4_k_cu_a0a14d78_103284cuda3std6ranges3__45__cpo4swapE)
_ZN40_INTERNAL_919ac067_4_k_cu_a0a14d78_103284cuda3std6ranges3__45__cpo4swapE:
	.zero		1
.L_10:


//--------------------- .nv.constant0._ZN7cutlass13device_kernelINS_4gemm6kernel13GemmUniversalIN4cute5tupleIJiiiiEEENS1_10collective13CollectiveMmaINS1_35MainloopSm100TmaUmmaWarpSpecializedILi4ELi2ELi4ENS5_IJNS4_1CILi1EEESB_SB_EEEEENS5_IJNSA_ILi64EEESE_SE_EEENS_10tfloat32_tENS5_IJlSB_lEEESG_SH_NS4_8TiledMMAINS4_8MMA_AtomIJNS4_17SM100_MMA_TF32_SSISG_SG_fLi64ELi64ELNS4_4UMMA5MajorE0ELSM_0ELNSL_7ScaleInE0ELSN_0EEEEEENS4_6LayoutISC_NS5_IJNSA_ILi0EEESR_SR_EEEEENS5_IJNS4_10UnderscoreESU_SU_EEEEENS4_13SM90_TMA_LOADENS4_14ComposedLayoutINS4_7SwizzleILi3ELi4ELi3EEENS4_18smem_ptr_flag_bitsILi32EEENSQ_INS5_IJNSA_ILi8EEENSA_ILi32EEEEEENS5_IJS14_SB_EEEEEEEvNS4_8identityESX_S18_vS19_EENS_8epilogue10collective18CollectiveEpilogueINS1B_23Sm100TmaWarpSpecializedILi3ELi2ELi16ELb1ELb0EEEJSF_NS5_IJNSQ_ISE_SB_EENSQ_IS14_SB_EEEEESG_SH_SG_SH_NS1B_6fusion15FusionCallbacksIS1F_NS1J_17LinearCombinationISG_fSG_fLNS_15FloatRoundStyleE2EEESF_S1I_JEEENS4_5SM1004TMEM4LOAD26SM100_TMEM_LOAD_16dp128b8xESX_S18_NS4_17SM75_U32x4_LDSM_NENS4_14SM90_TMA_STOREES18_NS4_17SM90_U32x4_STSM_NENS4_39AutoVectorizingCopyWithAssumedAlignmentILi128EEEEEEvvEEEEvNT_6ParamsE --------------------------
	.section	.nv.constant0._ZN7cutlass13device_kernelINS_4gemm6kernel13GemmUniversalIN4cute5tupleIJiiiiEEENS1_10collective13CollectiveMmaINS1_35MainloopSm100TmaUmmaWarpSpecializedILi4ELi2ELi4ENS5_IJNS4_1CILi1EEESB_SB_EEEEENS5_IJNSA_ILi64EEESE_SE_EEENS_10tfloat32_tENS5_IJlSB_lEEESG_SH_NS4_8TiledMMAINS4_8MMA_AtomIJNS4_17SM100_MMA_TF32_SSISG_SG_fLi64ELi64ELNS4_4UMMA5MajorE0ELSM_0ELNSL_7ScaleInE0ELSN_0EEEEEENS4_6LayoutISC_NS5_IJNSA_ILi0EEESR_SR_EEEEENS5_IJNS4_10UnderscoreESU_SU_EEEEENS4_13SM90_TMA_LOADENS4_14ComposedLayoutINS4_7SwizzleILi3ELi4ELi3EEENS4_18smem_ptr_flag_bitsILi32EEENSQ_INS5_IJNSA_ILi8EEENSA_ILi32EEEEEENS5_IJS14_SB_EEEEEEEvNS4_8identityESX_S18_vS19_EENS_8epilogue10collective18CollectiveEpilogueINS1B_23Sm100TmaWarpSpecializedILi3ELi2ELi16ELb1ELb0EEEJSF_NS5_IJNSQ_ISE_SB_EENSQ_IS14_SB_EEEEESG_SH_SG_SH_NS1B_6fusion15FusionCallbacksIS1F_NS1J_17LinearCombinationISG_fSG_fLNS_15FloatRoundStyleE2EEESF_S1I_JEEENS4_5SM1004TMEM4LOAD26SM100_TMEM_LOAD_16dp128b8xESX_S18_NS4_17SM75_U32x4_LDSM_NENS4_14SM90_TMA_STOREES18_NS4_17SM90_U32x4_STSM_NENS4_39AutoVectorizingCopyWithAssumedAlignmentILi128EEEEEEvvEEEEvNT_6ParamsE,"a",@progbits
	.sectionflags	@""
	.align	4
.nv.constant0._ZN7cutlass13device_kernelINS_4gemm6kernel13GemmUniversalIN4cute5tupleIJiiiiEEENS1_10collective13CollectiveMmaINS1_35MainloopSm100TmaUmmaWarpSpecializedILi4ELi2ELi4ENS5_IJNS4_1CILi1EEESB_SB_EEEEENS5_IJNSA_ILi64EEESE_SE_EEENS_10tfloat32_tENS5_IJlSB_lEEESG_SH_NS4_8TiledMMAINS4_8MMA_AtomIJNS4_17SM100_MMA_TF32_SSISG_SG_fLi64ELi64ELNS4_4UMMA5MajorE0ELSM_0ELNSL_7ScaleInE0ELSN_0EEEEEENS4_6LayoutISC_NS5_IJNSA_ILi0EEESR_SR_EEEEENS5_IJNS4_10UnderscoreESU_SU_EEEEENS4_13SM90_TMA_LOADENS4_14ComposedLayoutINS4_7SwizzleILi3ELi4ELi3EEENS4_18smem_ptr_flag_bitsILi32EEENSQ_INS5_IJNSA_ILi8EEENSA_ILi32EEEEEENS5_IJS14_SB_EEEEEEEvNS4_8identityESX_S18_vS19_EENS_8epilogue10collective18CollectiveEpilogueINS1B_23Sm100TmaWarpSpecializedILi3ELi2ELi16ELb1ELb0EEEJSF_NS5_IJNSQ_ISE_SB_EENSQ_IS14_SB_EEEEESG_SH_SG_SH_NS1B_6fusion15FusionCallbacksIS1F_NS1J_17LinearCombinationISG_fSG_fLNS_15FloatRoundStyleE2EEESF_S1I_JEEENS4_5SM1004TMEM4LOAD26SM100_TMEM_LOAD_16dp128b8xESX_S18_NS4_17SM75_U32x4_LDSM_NENS4_14SM90_TMA_STOREES18_NS4_17SM90_U32x4_STSM_NENS4_39AutoVectorizingCopyWithAssumedAlignmentILi128EEEEEEvvEEEEvNT_6ParamsE:
	.zero		2944


//--------------------- SYMBOLS --------------------------

	.type		.nv.reservedSmem.offset0,@object
	.size		.nv.reservedSmem.offset0,0x4
	.type		.nv.reservedSmem.cap,@object
	.size		.nv.reservedSmem.cap,0x4
	.type		__assertfail,@function
